// auto-generated by cutlass_sweep.gemm — config: {"arch": "sm_100", "cluster_m": 2, "cluster_n": 2, "dtype": "bf16", "stages": 5, "tile_k": 32, "tile_m": 256, "tile_n": 64}
#include "cutlass/cutlass.h"
#include "cutlass/gemm/collective/collective_builder.hpp"
#include "cutlass/gemm/device/gemm_universal_adapter.h"
#include "cutlass/gemm/kernel/gemm_universal.hpp"
#include "cutlass/epilogue/collective/collective_builder.hpp"

using ElemA = cutlass::bfloat16_t;
using ElemB = cutlass::bfloat16_t;
using ElemCD = cutlass::bfloat16_t;
using Acc  = float;
using TileShape    = cute::Shape<cute::_256, cute::_64, cute::_32>;
using ClusterShape = cute::Shape<cute::_2, cute::_2, cute::_1>;

using CollectiveEpilogue = typename cutlass::epilogue::collective::CollectiveBuilder<
    cutlass::arch::Sm100, cutlass::arch::OpClassTensorOp,
    TileShape, ClusterShape,
    cutlass::epilogue::collective::EpilogueTileAuto,
    Acc, Acc,
    ElemCD, cutlass::layout::RowMajor, 128 / cutlass::sizeof_bits<ElemCD>::value,
    ElemCD, cutlass::layout::RowMajor, 128 / cutlass::sizeof_bits<ElemCD>::value,
    cutlass::epilogue::collective::EpilogueScheduleAuto
  >::CollectiveOp;

using CollectiveMainloop = typename cutlass::gemm::collective::CollectiveBuilder<
    cutlass::arch::Sm100, cutlass::arch::OpClassTensorOp,
    ElemA, cutlass::layout::RowMajor, 128 / cutlass::sizeof_bits<ElemA>::value,
    ElemB, cutlass::layout::ColumnMajor, 128 / cutlass::sizeof_bits<ElemB>::value,
    Acc,
    TileShape, ClusterShape,
    cutlass::gemm::collective::StageCount<5>,
    cutlass::gemm::collective::KernelScheduleAuto
  >::CollectiveOp;

using GemmKernel = cutlass::gemm::kernel::GemmUniversal<
    cute::Shape<int,int,int,int>,
    CollectiveMainloop,
    CollectiveEpilogue
>;
using Gemm = cutlass::gemm::device::GemmUniversalAdapter<GemmKernel>;

// Force the device kernel symbol into the cubin without needing a host main.
auto* _anchor = &cutlass::device_kernel<GemmKernel>;


// ===== COMPILED SASS (sm_100a) =====

	.target	sm_100a

	.elftype	@"ET_EXEC"


//--------------------- .note.nv.tkinfo           --------------------------
	.section	.note.nv.tkinfo,"",@"SHT_NOTE"
	.sectionflags	@"SHF_NOTE_NV_TKINFO"
	.tkinfo
        /*0018*/ 	.word	0x00000002
        /*0030*/ 	.string	""
        /*0030*/ 	.string	"ptxas"
        /*0030*/ 	.string	"Cuda compilation tools, release 13.0, V13.0.88"
        /*0030*/ 	.string	"Build cuda_13.0.r13.0/compiler.36424714_0"
        /*0030*/ 	.string	"-arch sm_100a -m 64 "



//--------------------- .note.nv.cuinfo           --------------------------
	.section	.note.nv.cuinfo,"",@"SHT_NOTE"
	.sectionflags	@"SHF_NOTE_NV_CUINFO"
        /*0018*/ 	.short	0x0002
        /*001a*/ 	.short	0x0064
        /*001c*/ 	.short	0x0082
	.zero		2


//--------------------- .nv.info                  --------------------------
	.section	.nv.info,"",@"SHT_CUDA_INFO"
	.align	4


	//----- nvinfo : EIATTR_REGCOUNT
	.align		4
        /*0000*/ 	.byte	0x04, 0x2f
        /*0002*/ 	.short	(.L_19 - .L_18)
	.align		4
.L_18:
        /*0004*/ 	.word	index@(_ZN7cutlass13device_kernelINS_4gemm6kernel13GemmUniversalIN4cute5tupleIJiiiiEEENS1_10collective13CollectiveMmaINS1_35MainloopSm100TmaUmmaWarpSpecializedILi5ELi2ELi4ENS5_IJNS4_1CILi2EEESB_NSA_ILi1EEEEEEEENS5_IJNSA_ILi256EEENSA_ILi64EEENSA_ILi32EEEEEENS_10bfloat16_tENS5_IJlSC_lEEESJ_SK_NS4_8TiledMMAINS4_8MMA_AtomIJNS4_26SM100_MMA_F16BF16_2x1SM_SSISJ_SJ_fLi256ELi64ELNS4_4UMMA5MajorE0ELSP_0ELNSO_7ScaleInE0ELSQ_0EEEEEENS4_6LayoutINS5_IJSC_SC_SC_EEENS5_IJNSA_ILi0EEESV_SV_EEEEENS5_IJNS4_10UnderscoreESY_SY_EEEEENS4_28SM100_TMA_2SM_LOAD_MULTICASTENS4_14ComposedLayoutINS4_7SwizzleILi2ELi4ELi3EEENS4_18smem_ptr_flag_bitsILi16EEENST_INS5_IJNSA_ILi8EEESH_EEENS5_IJSH_SC_EEEEEEEvNS4_8identityENS4_18SM100_TMA_2SM_LOADES1B_vS1C_EENS_8epilogue10collective18CollectiveEpilogueINS1F_23Sm100TmaWarpSpecializedILi3ELi2ELi32ELb1ELb0EEEJNS5_IJNSA_ILi128EEESG_SH_EEENS5_IJNST_IS1K_SC_EENST_ISH_SC_EEEEESJ_SK_SJ_SK_NS1F_6fusion15FusionCallbacksIS1J_NS1P_17LinearCombinationISJ_fSJ_fLNS_15FloatRoundStyleE2EEES1L_S1O_JEEENS4_5SM1004TMEM4LOAD26SM100_TMEM_LOAD_32dp32b32xENS4_13SM90_TMA_LOADES1B_NS4_39AutoVectorizingCopyWithAssumedAlignmentILi128EEENS4_14SM90_TMA_STOREES1B_S21_S21_EEEvvEEEEvNT_6ParamsE)
        /*0008*/ 	.word	0x00000078


	//----- nvinfo : EIATTR_FRAME_SIZE
	.align		4
.L_19:
        /*000c*/ 	.byte	0x04, 0x11
        /*000e*/ 	.short	(.L_21 - .L_20)
	.align		4
.L_20:
        /*0010*/ 	.word	index@($__internal_2_$__cuda_sm10x_tcgen05_guardrail_trap_unallocated_columns_being_dealloced)
        /*0014*/ 	.word	0x00000000


	//----- nvinfo : EIATTR_FRAME_SIZE
	.align		4
.L_21:
        /*0018*/ 	.byte	0x04, 0x11
        /*001a*/ 	.short	(.L_23 - .L_22)
	.align		4
.L_22:
        /*001c*/ 	.word	index@($__internal_1_$__cuda_sm10x_tcgen05_guardrail_trap_phase_invalid_during_alloc)
        /*0020*/ 	.word	0x00000000


	//----- nvinfo : EIATTR_FRAME_SIZE
	.align		4
.L_23:
        /*0024*/ 	.byte	0x04, 0x11
        /*0026*/ 	.short	(.L_25 - .L_24)
	.align		4
.L_24:
        /*0028*/ 	.word	index@($__internal_0_$__cuda_sm10x_tcgen05_guardrail_trap_col_being_dealloced_not_returned_by_alloc)
        /*002c*/ 	.word	0x00000000


	//----- nvinfo : EIATTR_FRAME_SIZE
	.align		4
.L_25:
        /*0030*/ 	.byte	0x04, 0x11
        /*0032*/ 	.short	(.L_27 - .L_26)
	.align		4
.L_26:
        /*0034*/ 	.word	index@(_ZN7cutlass13device_kernelINS_4gemm6kernel13GemmUniversalIN4cute5tupleIJiiiiEEENS1_10collective13CollectiveMmaINS1_35MainloopSm100TmaUmmaWarpSpecializedILi5ELi2ELi4ENS5_IJNS4_1CILi2EEESB_NSA_ILi1EEEEEEEENS5_IJNSA_ILi256EEENSA_ILi64EEENSA_ILi32EEEEEENS_10bfloat16_tENS5_IJlSC_lEEESJ_SK_NS4_8TiledMMAINS4_8MMA_AtomIJNS4_26SM100_MMA_F16BF16_2x1SM_SSISJ_SJ_fLi256ELi64ELNS4_4UMMA5MajorE0ELSP_0ELNSO_7ScaleInE0ELSQ_0EEEEEENS4_6LayoutINS5_IJSC_SC_SC_EEENS5_IJNSA_ILi0EEESV_SV_EEEEENS5_IJNS4_10UnderscoreESY_SY_EEEEENS4_28SM100_TMA_2SM_LOAD_MULTICASTENS4_14ComposedLayoutINS4_7SwizzleILi2ELi4ELi3EEENS4_18smem_ptr_flag_bitsILi16EEENST_INS5_IJNSA_ILi8EEESH_EEENS5_IJSH_SC_EEEEEEEvNS4_8identityENS4_18SM100_TMA_2SM_LOADES1B_vS1C_EENS_8epilogue10collective18CollectiveEpilogueINS1F_23Sm100TmaWarpSpecializedILi3ELi2ELi32ELb1ELb0EEEJNS5_IJNSA_ILi128EEESG_SH_EEENS5_IJNST_IS1K_SC_EENST_ISH_SC_EEEEESJ_SK_SJ_SK_NS1F_6fusion15FusionCallbacksIS1J_NS1P_17LinearCombinationISJ_fSJ_fLNS_15FloatRoundStyleE2EEES1L_S1O_JEEENS4_5SM1004TMEM4LOAD26SM100_TMEM_LOAD_32dp32b32xENS4_13SM90_TMA_LOADES1B_NS4_39AutoVectorizingCopyWithAssumedAlignmentILi128EEENS4_14SM90_TMA_STOREES1B_S21_S21_EEEvvEEEEvNT_6ParamsE)
        /*0038*/ 	.word	0x00000000


	//----- nvinfo : EIATTR_MIN_STACK_SIZE
	.align		4
.L_27:
        /*003c*/ 	.byte	0x04, 0x12
        /*003e*/ 	.short	(.L_29 - .L_28)
	.align		4
.L_28:
        /*0040*/ 	.word	index@(_ZN7cutlass13device_kernelINS_4gemm6kernel13GemmUniversalIN4cute5tupleIJiiiiEEENS1_10collective13CollectiveMmaINS1_35MainloopSm100TmaUmmaWarpSpecializedILi5ELi2ELi4ENS5_IJNS4_1CILi2EEESB_NSA_ILi1EEEEEEEENS5_IJNSA_ILi256EEENSA_ILi64EEENSA_ILi32EEEEEENS_10bfloat16_tENS5_IJlSC_lEEESJ_SK_NS4_8TiledMMAINS4_8MMA_AtomIJNS4_26SM100_MMA_F16BF16_2x1SM_SSISJ_SJ_fLi256ELi64ELNS4_4UMMA5MajorE0ELSP_0ELNSO_7ScaleInE0ELSQ_0EEEEEENS4_6LayoutINS5_IJSC_SC_SC_EEENS5_IJNSA_ILi0EEESV_SV_EEEEENS5_IJNS4_10UnderscoreESY_SY_EEEEENS4_28SM100_TMA_2SM_LOAD_MULTICASTENS4_14ComposedLayoutINS4_7SwizzleILi2ELi4ELi3EEENS4_18smem_ptr_flag_bitsILi16EEENST_INS5_IJNSA_ILi8EEESH_EEENS5_IJSH_SC_EEEEEEEvNS4_8identityENS4_18SM100_TMA_2SM_LOADES1B_vS1C_EENS_8epilogue10collective18CollectiveEpilogueINS1F_23Sm100TmaWarpSpecializedILi3ELi2ELi32ELb1ELb0EEEJNS5_IJNSA_ILi128EEESG_SH_EEENS5_IJNST_IS1K_SC_EENST_ISH_SC_EEEEESJ_SK_SJ_SK_NS1F_6fusion15FusionCallbacksIS1J_NS1P_17LinearCombinationISJ_fSJ_fLNS_15FloatRoundStyleE2EEES1L_S1O_JEEENS4_5SM1004TMEM4LOAD26SM100_TMEM_LOAD_32dp32b32xENS4_13SM90_TMA_LOADES1B_NS4_39AutoVectorizingCopyWithAssumedAlignmentILi128EEENS4_14SM90_TMA_STOREES1B_S21_S21_EEEvvEEEEvNT_6ParamsE)
        /*0044*/ 	.word	0x00000000
.L_29:


//--------------------- .nv.compat                --------------------------
	.section	.nv.compat,"",@"SHT_CUDA_COMPAT_INFO"
	.align	4
        /*0000*/ 	.byte	0x02, 0x09, 0x01, 0x00, 0x02, 0x02, 0x02, 0x00, 0x02, 0x05, 0x05, 0x00, 0x03, 0x07, 0x01, 0x01
        /*0010*/ 	.byte	0x02, 0x03, 0x01, 0x00, 0x02, 0x06, 0x01, 0x00, 0x04, 0x0b, 0x08, 0x00, 0x09, 0x00, 0x00, 0x00
        /*0020*/ 	.byte	0x00, 0x00, 0x00, 0x00


//--------------------- .nv.info._ZN7cutlass13device_kernelINS_4gemm6kernel13GemmUniversalIN4cute5tupleIJiiiiEEENS1_10collective13CollectiveMmaINS1_35MainloopSm100TmaUmmaWarpSpecializedILi5ELi2ELi4ENS5_IJNS4_1CILi2EEESB_NSA_ILi1EEEEEEEENS5_IJNSA_ILi256EEENSA_ILi64EEENSA_ILi32EEEEEENS_10bfloat16_tENS5_IJlSC_lEEESJ_SK_NS4_8TiledMMAINS4_8MMA_AtomIJNS4_26SM100_MMA_F16BF16_2x1SM_SSISJ_SJ_fLi256ELi64ELNS4_4UMMA5MajorE0ELSP_0ELNSO_7ScaleInE0ELSQ_0EEEEEENS4_6LayoutINS5_IJSC_SC_SC_EEENS5_IJNSA_ILi0EEESV_SV_EEEEENS5_IJNS4_10UnderscoreESY_SY_EEEEENS4_28SM100_TMA_2SM_LOAD_MULTICASTENS4_14ComposedLayoutINS4_7SwizzleILi2ELi4ELi3EEENS4_18smem_ptr_flag_bitsILi16EEENST_INS5_IJNSA_ILi8EEESH_EEENS5_IJSH_SC_EEEEEEEvNS4_8identityENS4_18SM100_TMA_2SM_LOADES1B_vS1C_EENS_8epilogue10collective18CollectiveEpilogueINS1F_23Sm100TmaWarpSpecializedILi3ELi2ELi32ELb1ELb0EEEJNS5_IJNSA_ILi128EEESG_SH_EEENS5_IJNST_IS1K_SC_EENST_ISH_SC_EEEEESJ_SK_SJ_SK_NS1F_6fusion15FusionCallbacksIS1J_NS1P_17LinearCombinationISJ_fSJ_fLNS_15FloatRoundStyleE2EEES1L_S1O_JEEENS4_5SM1004TMEM4LOAD26SM100_TMEM_LOAD_32dp32b32xENS4_13SM90_TMA_LOADES1B_NS4_39AutoVectorizingCopyWithAssumedAlignmentILi128EEENS4_14SM90_TMA_STOREES1B_S21_S21_EEEvvEEEEvNT_6ParamsE --------------------------
	.section	.nv.info._ZN7cutlass13device_kernelINS_4gemm6kernel13GemmUniversalIN4cute5tupleIJiiiiEEENS1_10collective13CollectiveMmaINS1_35MainloopSm100TmaUmmaWarpSpecializedILi5ELi2ELi4ENS5_IJNS4_1CILi2EEESB_NSA_ILi1EEEEEEEENS5_IJNSA_ILi256EEENSA_ILi64EEENSA_ILi32EEEEEENS_10bfloat16_tENS5_IJlSC_lEEESJ_SK_NS4_8TiledMMAINS4_8MMA_AtomIJNS4_26SM100_MMA_F16BF16_2x1SM_SSISJ_SJ_fLi256ELi64ELNS4_4UMMA5MajorE0ELSP_0ELNSO_7ScaleInE0ELSQ_0EEEEEENS4_6LayoutINS5_IJSC_SC_SC_EEENS5_IJNSA_ILi0EEESV_SV_EEEEENS5_IJNS4_10UnderscoreESY_SY_EEEEENS4_28SM100_TMA_2SM_LOAD_MULTICASTENS4_14ComposedLayoutINS4_7SwizzleILi2ELi4ELi3EEENS4_18smem_ptr_flag_bitsILi16EEENST_INS5_IJNSA_ILi8EEESH_EEENS5_IJSH_SC_EEEEEEEvNS4_8identityENS4_18SM100_TMA_2SM_LOADES1B_vS1C_EENS_8epilogue10collective18CollectiveEpilogueINS1F_23Sm100TmaWarpSpecializedILi3ELi2ELi32ELb1ELb0EEEJNS5_IJNSA_ILi128EEESG_SH_EEENS5_IJNST_IS1K_SC_EENST_ISH_SC_EEEEESJ_SK_SJ_SK_NS1F_6fusion15FusionCallbacksIS1J_NS1P_17LinearCombinationISJ_fSJ_fLNS_15FloatRoundStyleE2EEES1L_S1O_JEEENS4_5SM1004TMEM4LOAD26SM100_TMEM_LOAD_32dp32b32xENS4_13SM90_TMA_LOADES1B_NS4_39AutoVectorizingCopyWithAssumedAlignmentILi128EEENS4_14SM90_TMA_STOREES1B_S21_S21_EEEvvEEEEvNT_6ParamsE,"",@"SHT_CUDA_INFO"
	.sectionflags	@""
	.align	4


	//----- nvinfo : EIATTR_CUDA_API_VERSION
	.align		4
        /*0000*/ 	.byte	0x04, 0x37
        /*0002*/ 	.short	(.L_31 - .L_30)
.L_30:
        /*0004*/ 	.word	0x00000082


	//----- nvinfo : EIATTR_KPARAM_INFO
	.align		4
.L_31:
        /*0008*/ 	.byte	0x04, 0x17
        /*000a*/ 	.short	(.L_33 - .L_32)
.L_32:
        /*000c*/ 	.word	0x00000000
        /*0010*/ 	.short	0x0000
        /*0012*/ 	.short	0x0000
        /*0014*/ 	.byte	0x00, 0xf0, 0x01, 0x20


	//----- nvinfo : EIATTR_AT_ENTRY_FRAGMENTS
	.align		4
.L_33:
        /*0018*/ 	.byte	0x04, 0x4f
        /*001a*/ 	.short	(.L_35 - .L_34)


	//   ....[0]....
.L_34:
        /*001c*/ 	.word	0x00000007


	//----- nvinfo : EIATTR_RESERVED_SMEM_USED
	.align		4
.L_35:
        /*0020*/ 	.byte	0x01, 0x41
	.zero		2


	//----- nvinfo : EIATTR_SPARSE_MMA_MASK
	.align		4
        /*0024*/ 	.byte	0x03, 0x50
        /*0026*/ 	.short	0x0000


	//----- nvinfo : EIATTR_TCGEN05_2CTA_USED
	.align		4
        /*0028*/ 	.byte	0x01, 0x52
	.zero		2


	//----- nvinfo : EIATTR_MAXREG_COUNT
	.align		4
        /*002c*/ 	.byte	0x03, 0x1b
        /*002e*/ 	.short	0x00ff


	//----- nvinfo : EIATTR_NUM_BARRIERS
	.align		4
        /*0030*/ 	.byte	0x02, 0x4c
        /*0032*/ 	.byte	0x07
	.zero		1


	//----- nvinfo : EIATTR_EXTERNS
	.align		4
        /*0034*/ 	.byte	0x04, 0x0f
        /*0036*/ 	.short	(.L_37 - .L_36)


	//   ....[0]....
	.align		4
.L_36:
        /*0038*/ 	.word	index@(__assertfail)


	//----- nvinfo : EIATTR_MERCURY_ISA_VERSION
	.align		4
.L_37:
        /*003c*/ 	.byte	0x03, 0x5f
        /*003e*/ 	.short	0x0101


	//----- nvinfo : EIATTR_INT_WARP_WIDE_INSTR_OFFSETS
	.align		4
        /*0040*/ 	.byte	0x04, 0x31
        /*0042*/ 	.short	(.L_39 - .L_38)


	//   ....[0]....
.L_38:
        /*0044*/ 	.word	0x00000de0


	//   ....[1]....
        /*0048*/ 	.word	0x00000e90


	//   ....[2]....
        /*004c*/ 	.word	0x00004360


	//   ....[3]....
        /*0050*/ 	.word	0x00004380


	//   ....[4]....
        /*0054*/ 	.word	0x000043b0


	//   ....[5]....
        /*0058*/ 	.word	0x00004f90


	//   ....[6]....
        /*005c*/ 	.word	0x00005010


	//   ....[7]....
        /*0060*/ 	.word	0x00005120


	//   ....[8]....
        /*0064*/ 	.word	0x00005230


	//----- nvinfo : EIATTR_COOP_GROUP_MASK_REGIDS
	.align		4
.L_39:
        /*0068*/ 	.byte	0x04, 0x29
        /*006a*/ 	.short	(.L_41 - .L_40)


	//   ....[0]....
.L_40:
        /*006c*/ 	.word	0xffffffff


	//   ....[1]....
        /*0070*/ 	.word	0xffffffff


	//   ....[2]....
        /*0074*/ 	.word	0xffffffff


	//   ....[3]....
        /*0078*/ 	.word	0xffffffff


	//   ....[4]....
        /*007c*/ 	.word	0xffffffff


	//   ....[5]....
        /*0080*/ 	.word	0xffffffff


	//   ....[6]....
        /*0084*/ 	.word	0xffffffff


	//   ....[7]....
        /*0088*/ 	.word	0xffffffff


	//   ....[8]....
        /*008c*/ 	.word	0xffffffff


	//   ....[9]....
        /*0090*/ 	.word	0xffffffff


	//   ....[10]....
        /*0094*/ 	.word	0xffffffff


	//   ....[11]....
        /*0098*/ 	.word	0xffffffff


	//   ....[12]....
        /*009c*/ 	.word	0xffffffff


	//   ....[13]....
        /*00a0*/ 	.word	0xffffffff


	//----- nvinfo : EIATTR_COOP_GROUP_INSTR_OFFSETS
	.align		4
.L_41:
        /*00a4*/ 	.byte	0x04, 0x28
        /*00a6*/ 	.short	(.L_43 - .L_42)


	//   ....[0]....
.L_42:
        /*00a8*/ 	.word	0x000000b0


	//   ....[1]....
        /*00ac*/ 	.word	0x00000520


	//   ....[2]....
        /*00b0*/ 	.word	0x00000710


	//   ....[3]....
        /*00b4*/ 	.word	0x00000890


	//   ....[4]....
        /*00b8*/ 	.word	0x00000990


	//   ....[5]....
        /*00bc*/ 	.word	0x00000b00


	//   ....[6]....
        /*00c0*/ 	.word	0x00000ca0


	//   ....[7]....
        /*00c4*/ 	.word	0x00000f00


	//   ....[8]....
        /*00c8*/ 	.word	0x000022a0


	//   ....[9]....
        /*00cc*/ 	.word	0x00003220


	//   ....[10]....
        /*00d0*/ 	.word	0x000036f0


	//   ....[11]....
        /*00d4*/ 	.word	0x00003720


	//   ....[12]....
        /*00d8*/ 	.word	0x00004260


	//   ....[13]....
        /*00dc*/ 	.word	0x00004470


	//----- nvinfo : EIATTR_VRC_CTA_INIT_COUNT
	.align		4
.L_43:
        /*00e0*/ 	.byte	0x02, 0x4a
        /*00e2*/ 	.byte	0x80
	.zero		1


	//----- nvinfo : EIATTR_SYSCALL_OFFSETS
	.align		4
        /*00e4*/ 	.byte	0x04, 0x46
        /*00e6*/ 	.short	(.L_45 - .L_44)


	//   ....[0]....
.L_44:
        /*00e8*/ 	.word	0x00005f10


	//   ....[1]....
        /*00ec*/ 	.word	0x00006000


	//   ....[2]....
        /*00f0*/ 	.word	0x000068a0


	//   ....[3]....
        /*00f4*/ 	.word	0x00007570


	//----- nvinfo : EIATTR_MBARRIER_INSTR_OFFSETS
	.align		4
.L_45:
        /*00f8*/ 	.byte	0x04, 0x39
        /*00fa*/ 	.short	(.L_47 - .L_46)


	//   ....[0]....
.L_46:
        /*00fc*/ 	.word	0x00000660
        /*0100*/ 	.word	0x000000ff
        /*0104*/ 	.word	0x00000000
        /*0108*/ 	.short	0x0100
        /*010a*/ 	.byte	0x04
	.zero		1


	//   ....[1]....
        /*010c*/ 	.word	0x00000670
        /*0110*/ 	.word	0x000000ff
        /*0114*/ 	.word	0x00000028
        /*0118*/ 	.short	0x0100
        /*011a*/ 	.byte	0x04
	.zero		1


	//   ....[2]....
        /*011c*/ 	.word	0x00000680
        /*0120*/ 	.word	0x000000ff
        /*0124*/ 	.word	0x00000008
        /*0128*/ 	.short	0x0100
        /*012a*/ 	.byte	0x04
	.zero		1


	//   ....[3]....
        /*012c*/ 	.word	0x00000690
        /*0130*/ 	.word	0x000000ff
        /*0134*/ 	.word	0x00000030
        /*0138*/ 	.short	0x0100
        /*013a*/ 	.byte	0x04
	.zero		1


	//   ....[4]....
        /*013c*/ 	.word	0x000006a0
        /*0140*/ 	.word	0x000000ff
        /*0144*/ 	.word	0x00000010
        /*0148*/ 	.short	0x0100
        /*014a*/ 	.byte	0x04
	.zero		1


	//   ....[5]....
        /*014c*/ 	.word	0x000006b0
        /*0150*/ 	.word	0x000000ff
        /*0154*/ 	.word	0x00000038
        /*0158*/ 	.short	0x0100
        /*015a*/ 	.byte	0x04
	.zero		1


	//   ....[6]....
        /*015c*/ 	.word	0x000006c0
        /*0160*/ 	.word	0x000000ff
        /*0164*/ 	.word	0x00000018
        /*0168*/ 	.short	0x0100
        /*016a*/ 	.byte	0x04
	.zero		1


	//   ....[7]....
        /*016c*/ 	.word	0x000006d0
        /*0170*/ 	.word	0x000000ff
        /*0174*/ 	.word	0x00000040
        /*0178*/ 	.short	0x0100
        /*017a*/ 	.byte	0x04
	.zero		1


	//   ....[8]....
        /*017c*/ 	.word	0x000006e0
        /*0180*/ 	.word	0x000000ff
        /*0184*/ 	.word	0x00000020
        /*0188*/ 	.short	0x0100
        /*018a*/ 	.byte	0x04
	.zero		1


	//   ....[9]....
        /*018c*/ 	.word	0x000006f0
        /*0190*/ 	.word	0x000000ff
        /*0194*/ 	.word	0x00000048
        /*0198*/ 	.short	0x0100
        /*019a*/ 	.byte	0x04
	.zero		1


	//   ....[10]....
        /*019c*/ 	.word	0x00000820
        /*01a0*/ 	.word	0x000000ff
        /*01a4*/ 	.word	0x00000050
        /*01a8*/ 	.short	0x0100
        /*01aa*/ 	.byte	0x04
	.zero		1


	//   ....[11]....
        /*01ac*/ 	.word	0x00000830
        /*01b0*/ 	.word	0x000000ff
        /*01b4*/ 	.word	0x00000068
        /*01b8*/ 	.short	0x0100
        /*01ba*/ 	.byte	0x04
	.zero		1


	//   ....[12]....
        /*01bc*/ 	.word	0x00000840
        /*01c0*/ 	.word	0x000000ff
        /*01c4*/ 	.word	0x00000058
        /*01c8*/ 	.short	0x0100
        /*01ca*/ 	.byte	0x04
	.zero		1


	//   ....[13]....
        /*01cc*/ 	.word	0x00000850
        /*01d0*/ 	.word	0x000000ff
        /*01d4*/ 	.word	0x00000070
        /*01d8*/ 	.short	0x0100
        /*01da*/ 	.byte	0x04
	.zero		1


	//   ....[14]....
        /*01dc*/ 	.word	0x00000860
        /*01e0*/ 	.word	0x000000ff
        /*01e4*/ 	.word	0x00000060
        /*01e8*/ 	.short	0x0100
        /*01ea*/ 	.byte	0x04
	.zero		1


	//   ....[15]....
        /*01ec*/ 	.word	0x00000870
        /*01f0*/ 	.word	0x000000ff
        /*01f4*/ 	.word	0x00000078
        /*01f8*/ 	.short	0x0100
        /*01fa*/ 	.byte	0x04
	.zero		1


	//   ....[16]....
        /*01fc*/ 	.word	0x00000960
        /*0200*/ 	.word	0x000000ff
        /*0204*/ 	.word	0x00000080
        /*0208*/ 	.short	0x0100
        /*020a*/ 	.byte	0x06
	.zero		1


	//   ....[17]....
        /*020c*/ 	.word	0x00000970
        /*0210*/ 	.word	0x000000ff
        /*0214*/ 	.word	0x00000088
        /*0218*/ 	.short	0x0100
        /*021a*/ 	.byte	0x06
	.zero		1


	//   ....[18]....
        /*021c*/ 	.word	0x00000ab0
        /*0220*/ 	.word	0x000000ff
        /*0224*/ 	.word	0x00000090
        /*0228*/ 	.short	0x0100
        /*022a*/ 	.byte	0x06
	.zero		1


	//   ....[19]....
        /*022c*/ 	.word	0x00000ac0
        /*0230*/ 	.word	0x000000ff
        /*0234*/ 	.word	0x000000a0
        /*0238*/ 	.short	0x0100
        /*023a*/ 	.byte	0x06
	.zero		1


	//   ....[20]....
        /*023c*/ 	.word	0x00000ad0
        /*0240*/ 	.word	0x000000ff
        /*0244*/ 	.word	0x00000098
        /*0248*/ 	.short	0x0100
        /*024a*/ 	.byte	0x06
	.zero		1


	//   ....[21]....
        /*024c*/ 	.word	0x00000ae0
        /*0250*/ 	.word	0x000000ff
        /*0254*/ 	.word	0x000000a8
        /*0258*/ 	.short	0x0100
        /*025a*/ 	.byte	0x06
	.zero		1


	//   ....[22]....
        /*025c*/ 	.word	0x00000c10
        /*0260*/ 	.word	0x000000ff
        /*0264*/ 	.word	0x000000b0
        /*0268*/ 	.short	0x0100
        /*026a*/ 	.byte	0x04
	.zero		1


	//   ....[23]....
        /*026c*/ 	.word	0x00000c20
        /*0270*/ 	.word	0x000000ff
        /*0274*/ 	.word	0x000000d0
        /*0278*/ 	.short	0x0100
        /*027a*/ 	.byte	0x04
	.zero		1


	//   ....[24]....
        /*027c*/ 	.word	0x00000c30
        /*0280*/ 	.word	0x000000ff
        /*0284*/ 	.word	0x000000b8
        /*0288*/ 	.short	0x0100
        /*028a*/ 	.byte	0x04
	.zero		1


	//   ....[25]....
        /*028c*/ 	.word	0x00000c40
        /*0290*/ 	.word	0x000000ff
        /*0294*/ 	.word	0x000000d8
        /*0298*/ 	.short	0x0100
        /*029a*/ 	.byte	0x04
	.zero		1


	//   ....[26]....
        /*029c*/ 	.word	0x00000c50
        /*02a0*/ 	.word	0x000000ff
        /*02a4*/ 	.word	0x000000c0
        /*02a8*/ 	.short	0x0100
        /*02aa*/ 	.byte	0x04
	.zero		1


	//   ....[27]....
        /*02ac*/ 	.word	0x00000c60
        /*02b0*/ 	.word	0x000000ff
        /*02b4*/ 	.word	0x000000e0
        /*02b8*/ 	.short	0x0100
        /*02ba*/ 	.byte	0x04
	.zero		1


	//   ....[28]....
        /*02bc*/ 	.word	0x00000c70
        /*02c0*/ 	.word	0x000000ff
        /*02c4*/ 	.word	0x000000c8
        /*02c8*/ 	.short	0x0100
        /*02ca*/ 	.byte	0x04
	.zero		1


	//   ....[29]....
        /*02cc*/ 	.word	0x00000c80
        /*02d0*/ 	.word	0x000000ff
        /*02d4*/ 	.word	0x000000e8
        /*02d8*/ 	.short	0x0100
        /*02da*/ 	.byte	0x04
	.zero		1


	//   ....[30]....
        /*02dc*/ 	.word	0x00000d80
        /*02e0*/ 	.word	0x000000ff
        /*02e4*/ 	.word	0x000000f0
        /*02e8*/ 	.short	0x0100
        /*02ea*/ 	.byte	0x04
	.zero		1


	//   ....[31]....
        /*02ec*/ 	.word	0x00000d90
        /*02f0*/ 	.word	0x000000ff
        /*02f4*/ 	.word	0x00000100
        /*02f8*/ 	.short	0x0100
        /*02fa*/ 	.byte	0x04
	.zero		1


	//   ....[32]....
        /*02fc*/ 	.word	0x00000da0
        /*0300*/ 	.word	0x000000ff
        /*0304*/ 	.word	0x000000f8
        /*0308*/ 	.short	0x0100
        /*030a*/ 	.byte	0x04
	.zero		1


	//   ....[33]....
        /*030c*/ 	.word	0x00000db0
        /*0310*/ 	.word	0x000000ff
        /*0314*/ 	.word	0x00000108
        /*0318*/ 	.short	0x0100
        /*031a*/ 	.byte	0x04
	.zero		1


	//   ....[34]....
        /*031c*/ 	.word	0x00000eb0
        /*0320*/ 	.word	0x000000ff
        /*0324*/ 	.word	0x00000110
        /*0328*/ 	.short	0x0100
        /*032a*/ 	.byte	0x06
	.zero		1


	//   ....[35]....
        /*032c*/ 	.word	0x00001ae0
        /*0330*/ 	.word	0x00000000
        /*0334*/ 	.word	0x00000100
        /*0338*/ 	.short	0x010a
        /*033a*/ 	.byte	0xff
	.zero		1


	//   ....[36]....
        /*033c*/ 	.word	0x00001b00
        /*0340*/ 	.word	0x00000000
        /*0344*/ 	.word	0x000000f0
        /*0348*/ 	.short	0x0101
        /*034a*/ 	.byte	0xff
	.zero		1


	//   ....[37]....
        /*034c*/ 	.word	0x00001bb0
        /*0350*/ 	.word	0x000000ff
        /*0354*/ 	.word	0x00000028
        /*0358*/ 	.short	0x010a
        /*035a*/ 	.byte	0x04
	.zero		1


	//   ....[38]....
        /*035c*/ 	.word	0x00001c80
        /*0360*/ 	.word	0x000000ff
        /*0364*/ 	.word	0x00000028
        /*0368*/ 	.short	0x010a
        /*036a*/ 	.byte	0x21
	.zero		1


	//   ....[39]....
        /*036c*/ 	.word	0x00001e30
        /*0370*/ 	.word	0x000000ff
        /*0374*/ 	.word	0x00000028
        /*0378*/ 	.short	0x010a
        /*037a*/ 	.byte	0x05
	.zero		1


	//   ....[40]....
        /*037c*/ 	.word	0x00001f50
        /*0380*/ 	.word	0x000000ff
        /*0384*/ 	.word	0x00000088
        /*0388*/ 	.short	0x0101
        /*038a*/ 	.byte	0x0d
	.zero		1


	//   ....[41]....
        /*038c*/ 	.word	0x00001f70
        /*0390*/ 	.word	0x000000ff
        /*0394*/ 	.word	0x00000028
        /*0398*/ 	.short	0x010a
        /*039a*/ 	.byte	0x04
	.zero		1


	//   ....[42]....
        /*039c*/ 	.word	0x00001ff0
        /*03a0*/ 	.word	0x000000ff
        /*03a4*/ 	.word	0x00000028
        /*03a8*/ 	.short	0x010a
        /*03aa*/ 	.byte	0x11
	.zero		1


	//   ....[43]....
        /*03ac*/ 	.word	0x00002190
        /*03b0*/ 	.word	0x000000ff
        /*03b4*/ 	.word	0x00000028
        /*03b8*/ 	.short	0x010a
        /*03ba*/ 	.byte	0x05
	.zero		1


	//   ....[44]....
        /*03bc*/ 	.word	0x000022d0
        /*03c0*/ 	.word	0x00000003
        /*03c4*/ 	.word	0x00000090
        /*03c8*/ 	.short	0x010a
        /*03ca*/ 	.byte	0xff
	.zero		1


	//   ....[45]....
        /*03cc*/ 	.word	0x00002420
        /*03d0*/ 	.word	0x00000000
        /*03d4*/ 	.word	0x00000000
        /*03d8*/ 	.short	0x0101
        /*03da*/ 	.byte	0xff
	.zero		1


	//   ....[46]....
        /*03dc*/ 	.word	0x000029e0
        /*03e0*/ 	.word	0x000000ff
        /*03e4*/ 	.word	0x00000000
        /*03e8*/ 	.short	0x010a
        /*03ea*/ 	.byte	0x04
	.zero		1


	//   ....[47]....
        /*03ec*/ 	.word	0x00002a70
        /*03f0*/ 	.word	0x000000ff
        /*03f4*/ 	.word	0x00000000
        /*03f8*/ 	.short	0x010a
        /*03fa*/ 	.byte	0x05
	.zero		1


	//   ....[48]....
        /*03fc*/ 	.word	0x00002b00
        /*0400*/ 	.word	0x000000ff
        /*0404*/ 	.word	0x00000000
        /*0408*/ 	.short	0x010a
        /*040a*/ 	.byte	0x05
	.zero		1


	//   ....[49]....
        /*040c*/ 	.word	0x00002b90
        /*0410*/ 	.word	0x000000ff
        /*0414*/ 	.word	0x00000000
        /*0418*/ 	.short	0x010a
        /*041a*/ 	.byte	0x05
	.zero		1


	//   ....[50]....
        /*041c*/ 	.word	0x00002c30
        /*0420*/ 	.word	0x00000000
        /*0424*/ 	.word	0x00000000
        /*0428*/ 	.short	0x010a
        /*042a*/ 	.byte	0xff
	.zero		1


	//   ....[51]....
        /*042c*/ 	.word	0x00002d70
        /*0430*/ 	.word	0x00000000
        /*0434*/ 	.word	0x000000f0
        /*0438*/ 	.short	0x010a
        /*043a*/ 	.byte	0xff
	.zero		1


	//   ....[52]....
        /*043c*/ 	.word	0x00002de0
        /*0440*/ 	.word	0x00000004
        /*0444*/ 	.word	0x00000000
        /*0448*/ 	.short	0x0101
        /*044a*/ 	.byte	0xff
	.zero		1


	//   ....[53]....
        /*044c*/ 	.word	0x00002e00
        /*0450*/ 	.word	0x000000ff
        /*0454*/ 	.word	0x000000a0
        /*0458*/ 	.short	0x010a
        /*045a*/ 	.byte	0x04
	.zero		1


	//   ....[54]....
        /*045c*/ 	.word	0x00002f20
        /*0460*/ 	.word	0x00000000
        /*0464*/ 	.word	0x00000090
        /*0468*/ 	.short	0x010a
        /*046a*/ 	.byte	0xff
	.zero		1


	//   ....[55]....
        /*046c*/ 	.word	0x00003020
        /*0470*/ 	.word	0x00000000
        /*0474*/ 	.word	0x00000000
        /*0478*/ 	.short	0x0101
        /*047a*/ 	.byte	0xff
	.zero		1


	//   ....[56]....
        /*047c*/ 	.word	0x000030b0
        /*0480*/ 	.word	0x000000ff
        /*0484*/ 	.word	0x000000a0
        /*0488*/ 	.short	0x0106
        /*048a*/ 	.byte	0x04
	.zero		1


	//   ....[57]....
        /*048c*/ 	.word	0x000030d0
        /*0490*/ 	.word	0x000000ff
        /*0494*/ 	.word	0x000000a0
        /*0498*/ 	.short	0x010a
        /*049a*/ 	.byte	0x04
	.zero		1


	//   ....[58]....
        /*049c*/ 	.word	0x00003160
        /*04a0*/ 	.word	0x000000ff
        /*04a4*/ 	.word	0x000000a0
        /*04a8*/ 	.short	0x0106
        /*04aa*/ 	.byte	0x07
	.zero		1


	//   ....[59]....
        /*04ac*/ 	.word	0x000031a0
        /*04b0*/ 	.word	0x00000000
        /*04b4*/ 	.word	0x000000a0
        /*04b8*/ 	.short	0x010a
        /*04ba*/ 	.byte	0xff
	.zero		1


	//   ....[60]....
        /*04bc*/ 	.word	0x000033f0
        /*04c0*/ 	.word	0x000000ff
        /*04c4*/ 	.word	0x00000008
        /*04c8*/ 	.short	0x010a
        /*04ca*/ 	.byte	0x05
	.zero		1


	//   ....[61]....
        /*04cc*/ 	.word	0x00003410
        /*04d0*/ 	.word	0x000000ff
        /*04d4*/ 	.word	0x00000008
        /*04d8*/ 	.short	0x010a
        /*04da*/ 	.byte	0x05
	.zero		1


	//   ....[62]....
        /*04dc*/ 	.word	0x000035a0
        /*04e0*/ 	.word	0x000000ff
        /*04e4*/ 	.word	0x00000008
        /*04e8*/ 	.short	0x010a
        /*04ea*/ 	.byte	0x05
	.zero		1


	//   ....[63]....
        /*04ec*/ 	.word	0x000035c0
        /*04f0*/ 	.word	0x000000ff
        /*04f4*/ 	.word	0x00000008
        /*04f8*/ 	.short	0x010a
        /*04fa*/ 	.byte	0x05
	.zero		1


	//   ....[64]....
        /*04fc*/ 	.word	0x00003680
        /*0500*/ 	.word	0x000000ff
        /*0504*/ 	.word	0x00000000
        /*0508*/ 	.short	0x0101
        /*050a*/ 	.byte	0x04
	.zero		1


	//   ....[65]....
        /*050c*/ 	.word	0x00003980
        /*0510*/ 	.word	0x00000000
        /*0514*/ 	.word	0x00000090
        /*0518*/ 	.short	0x010a
        /*051a*/ 	.byte	0xff
	.zero		1


	//   ....[66]....
        /*051c*/ 	.word	0x00003a40
        /*0520*/ 	.word	0x00000000
        /*0524*/ 	.word	0x00000000
        /*0528*/ 	.short	0x0101
        /*052a*/ 	.byte	0xff
	.zero		1


	//   ....[67]....
        /*052c*/ 	.word	0x00003b00
        /*0530*/ 	.word	0x000000ff
        /*0534*/ 	.word	0x00000000
        /*0538*/ 	.short	0x010a
        /*053a*/ 	.byte	0x04
	.zero		1


	//   ....[68]....
        /*053c*/ 	.word	0x00003b10
        /*0540*/ 	.word	0x000000ff
        /*0544*/ 	.word	0x000000d0
        /*0548*/ 	.short	0x010a
        /*054a*/ 	.byte	0x17
	.zero		1


	//   ....[69]....
        /*054c*/ 	.word	0x00003bc0
        /*0550*/ 	.word	0x000000ff
        /*0554*/ 	.word	0x00000000
        /*0558*/ 	.short	0x010a
        /*055a*/ 	.byte	0x05
	.zero		1


	//   ....[70]....
        /*055c*/ 	.word	0x00003d00
        /*0560*/ 	.word	0x000000ff
        /*0564*/ 	.word	0x00000000
        /*0568*/ 	.short	0x010a
        /*056a*/ 	.byte	0x04
	.zero		1


	//   ....[71]....
        /*056c*/ 	.word	0x00003f50
        /*0570*/ 	.word	0x000000ff
        /*0574*/ 	.word	0x00000000
        /*0578*/ 	.short	0x010a
        /*057a*/ 	.byte	0x04
	.zero		1


	//   ....[72]....
        /*057c*/ 	.word	0x00003fe0
        /*0580*/ 	.word	0x000000ff
        /*0584*/ 	.word	0x00000000
        /*0588*/ 	.short	0x010a
        /*058a*/ 	.byte	0x05
	.zero		1


	//   ....[73]....
        /*058c*/ 	.word	0x00004070
        /*0590*/ 	.word	0x000000ff
        /*0594*/ 	.word	0x00000000
        /*0598*/ 	.short	0x010a
        /*059a*/ 	.byte	0x05
	.zero		1


	//   ....[74]....
        /*059c*/ 	.word	0x00004110
        /*05a0*/ 	.word	0x00000000
        /*05a4*/ 	.word	0x00000000
        /*05a8*/ 	.short	0x010a
        /*05aa*/ 	.byte	0xff
	.zero		1


	//   ....[75]....
        /*05ac*/ 	.word	0x00004150
        /*05b0*/ 	.word	0x00000000
        /*05b4*/ 	.word	0x00000000
        /*05b8*/ 	.short	0x010a
        /*05ba*/ 	.byte	0xff
	.zero		1


	//   ....[76]....
        /*05bc*/ 	.word	0x000041c0
        /*05c0*/ 	.word	0x000000ff
        /*05c4*/ 	.word	0x00000000
        /*05c8*/ 	.short	0x0101
        /*05ca*/ 	.byte	0x04
	.zero		1


	//   ....[77]....
        /*05cc*/ 	.word	0x00004200
        /*05d0*/ 	.word	0x000000ff
        /*05d4*/ 	.word	0x00000110
        /*05d8*/ 	.short	0x010a
        /*05da*/ 	.byte	0x11
	.zero		1


	//   ....[78]....
        /*05dc*/ 	.word	0x00004250
        /*05e0*/ 	.word	0x000000ff
        /*05e4*/ 	.word	0x00000000
        /*05e8*/ 	.short	0x0101
        /*05ea*/ 	.byte	0x04
	.zero		1


	//   ....[79]....
        /*05ec*/ 	.word	0x000046c0
        /*05f0*/ 	.word	0x0000000c
        /*05f4*/ 	.word	0x00000090
        /*05f8*/ 	.short	0x010a
        /*05fa*/ 	.byte	0xff
	.zero		1


	//   ....[80]....
        /*05fc*/ 	.word	0x00004830
        /*0600*/ 	.word	0x00000000
        /*0604*/ 	.word	0x00000000
        /*0608*/ 	.short	0x0101
        /*060a*/ 	.byte	0xff
	.zero		1


	//   ....[81]....
        /*060c*/ 	.word	0x00004cb0
        /*0610*/ 	.word	0x000000ff
        /*0614*/ 	.word	0x00000088
        /*0618*/ 	.short	0x010a
        /*061a*/ 	.byte	0x18
	.zero		1


	//   ....[82]....
        /*061c*/ 	.word	0x00004e70
        /*0620*/ 	.word	0x000000ff
        /*0624*/ 	.word	0x00000068
        /*0628*/ 	.short	0x010a
        /*062a*/ 	.byte	0x04
	.zero		1


	//   ....[83]....
        /*062c*/ 	.word	0x00005050
        /*0630*/ 	.word	0x000000ff
        /*0634*/ 	.word	0x00000050
        /*0638*/ 	.short	0x010b
        /*063a*/ 	.byte	0x04
	.zero		1


	//   ....[84]....
        /*063c*/ 	.word	0x00005060
        /*0640*/ 	.word	0x000000ff
        /*0644*/ 	.word	0x00000000
        /*0648*/ 	.short	0x0101
        /*064a*/ 	.byte	0x14
	.zero		1


	//   ....[85]....
        /*064c*/ 	.word	0x00005070
        /*0650*/ 	.word	0x000000ff
        /*0654*/ 	.word	0x00000068
        /*0658*/ 	.short	0x010a
        /*065a*/ 	.byte	0x05
	.zero		1


	//   ....[86]....
        /*065c*/ 	.word	0x00005270
        /*0660*/ 	.word	0x000000ff
        /*0664*/ 	.word	0x00000050
        /*0668*/ 	.short	0x010b
        /*066a*/ 	.byte	0x05
	.zero		1


	//   ....[87]....
        /*066c*/ 	.word	0x00005280
        /*0670*/ 	.word	0x000000ff
        /*0674*/ 	.word	0x00000000
        /*0678*/ 	.short	0x0101
        /*067a*/ 	.byte	0x04
	.zero		1


	//   ....[88]....
        /*067c*/ 	.word	0x00005320
        /*0680*/ 	.word	0x000000ff
        /*0684*/ 	.word	0x00000000
        /*0688*/ 	.short	0x010a
        /*068a*/ 	.byte	0x04
	.zero		1


	//   ....[89]....
        /*068c*/ 	.word	0x000053b0
        /*0690*/ 	.word	0x000000ff
        /*0694*/ 	.word	0x00000000
        /*0698*/ 	.short	0x010a
        /*069a*/ 	.byte	0x05
	.zero		1


	//   ....[90]....
        /*069c*/ 	.word	0x00005450
        /*06a0*/ 	.word	0x00000000
        /*06a4*/ 	.word	0x00000000
        /*06a8*/ 	.short	0x010a
        /*06aa*/ 	.byte	0xff
	.zero		1


	//   ....[91]....
        /*06ac*/ 	.word	0x000057a0
        /*06b0*/ 	.word	0x00000003
        /*06b4*/ 	.word	0x00000090
        /*06b8*/ 	.short	0x010a
        /*06ba*/ 	.byte	0xff
	.zero		1


	//   ....[92]....
        /*06bc*/ 	.word	0x00005920
        /*06c0*/ 	.word	0x00000000
        /*06c4*/ 	.word	0x00000000
        /*06c8*/ 	.short	0x0101
        /*06ca*/ 	.byte	0xff
	.zero		1


	//   ....[93]....
        /*06cc*/ 	.word	0x000064f0
        /*06d0*/ 	.word	0x00000000
        /*06d4*/ 	.word	0x00000050
        /*06d8*/ 	.short	0x010a
        /*06da*/ 	.byte	0xff
	.zero		1


	//   ....[94]....
        /*06dc*/ 	.word	0x00006560
        /*06e0*/ 	.word	0x00000059
        /*06e4*/ 	.word	0x000000b0
        /*06e8*/ 	.short	0x010a
        /*06ea*/ 	.byte	0xff
	.zero		1


	//   ....[95]....
        /*06ec*/ 	.word	0x00006650
        /*06f0*/ 	.word	0x00000000
        /*06f4*/ 	.word	0x00000050
        /*06f8*/ 	.short	0x010a
        /*06fa*/ 	.byte	0xff
	.zero		1


	//   ....[96]....
        /*06fc*/ 	.word	0x00006780
        /*0700*/ 	.word	0x00000059
        /*0704*/ 	.word	0x000000b0
        /*0708*/ 	.short	0x010a
        /*070a*/ 	.byte	0xff
	.zero		1


	//   ....[97]....
        /*070c*/ 	.word	0x000072b0
        /*0710*/ 	.word	0x00000000
        /*0714*/ 	.word	0x00000000
        /*0718*/ 	.short	0x0101
        /*071a*/ 	.byte	0xff
	.zero		1


	//   ....[98]....
        /*071c*/ 	.word	0x000072c0
        /*0720*/ 	.word	0x00000003
        /*0724*/ 	.word	0x00000050
        /*0728*/ 	.short	0x010a
        /*072a*/ 	.byte	0xff
	.zero		1


	//   ....[99]....
        /*072c*/ 	.word	0x00007390
        /*0730*/ 	.word	0x00000003
        /*0734*/ 	.word	0x00000050
        /*0738*/ 	.short	0x010a
        /*073a*/ 	.byte	0xff
	.zero		1


	//   ....[100]....
        /*073c*/ 	.word	0x00007810
        /*0740*/ 	.word	0x00000059
        /*0744*/ 	.word	0x00000000
        /*0748*/ 	.short	0x0101
        /*074a*/ 	.byte	0xff
	.zero		1


	//   ....[101]....
        /*074c*/ 	.word	0x00008030
        /*0750*/ 	.word	0x00000002
        /*0754*/ 	.word	0x00000000
        /*0758*/ 	.short	0x0101
        /*075a*/ 	.byte	0xff
	.zero		1


	//   ....[102]....
        /*075c*/ 	.word	0x000082f0
        /*0760*/ 	.word	0x000000ff
        /*0764*/ 	.word	0x00000000
        /*0768*/ 	.short	0x0101
        /*076a*/ 	.byte	0x04
	.zero		1


	//   ....[103]....
        /*076c*/ 	.word	0x00008310
        /*0770*/ 	.word	0x00000000
        /*0774*/ 	.word	0x00000100
        /*0778*/ 	.short	0x010a
        /*077a*/ 	.byte	0xff
	.zero		1


	//   ....[104]....
        /*077c*/ 	.word	0x00008370
        /*0780*/ 	.word	0x00000000
        /*0784*/ 	.word	0x00000028
        /*0788*/ 	.short	0x010a
        /*078a*/ 	.byte	0xff
	.zero		1


	//   ....[105]....
        /*078c*/ 	.word	0x000083d0
        /*0790*/ 	.word	0x00000000
        /*0794*/ 	.word	0x00000028
        /*0798*/ 	.short	0x010a
        /*079a*/ 	.byte	0xff
	.zero		1


	//   ....[106]....
        /*079c*/ 	.word	0x00008420
        /*07a0*/ 	.word	0x00000003
        /*07a4*/ 	.word	0x00000090
        /*07a8*/ 	.short	0x010a
        /*07aa*/ 	.byte	0xff
	.zero		1


	//   ....[107]....
        /*07ac*/ 	.word	0x00008480
        /*07b0*/ 	.word	0x00000000
        /*07b4*/ 	.word	0x00000000
        /*07b8*/ 	.short	0x010a
        /*07ba*/ 	.byte	0xff
	.zero		1


	//   ....[108]....
        /*07bc*/ 	.word	0x000084e0
        /*07c0*/ 	.word	0x00000000
        /*07c4*/ 	.word	0x00000000
        /*07c8*/ 	.short	0x010a
        /*07ca*/ 	.byte	0xff
	.zero		1


	//   ....[109]....
        /*07cc*/ 	.word	0x00008540
        /*07d0*/ 	.word	0x00000000
        /*07d4*/ 	.word	0x00000000
        /*07d8*/ 	.short	0x010a
        /*07da*/ 	.byte	0xff
	.zero		1


	//   ....[110]....
        /*07dc*/ 	.word	0x000085a0
        /*07e0*/ 	.word	0x00000000
        /*07e4*/ 	.word	0x00000000
        /*07e8*/ 	.short	0x010a
        /*07ea*/ 	.byte	0xff
	.zero		1


	//   ....[111]....
        /*07ec*/ 	.word	0x000085f0
        /*07f0*/ 	.word	0x00000000
        /*07f4*/ 	.word	0x000000f0
        /*07f8*/ 	.short	0x010a
        /*07fa*/ 	.byte	0xff
	.zero		1


	//   ....[112]....
        /*07fc*/ 	.word	0x00008650
        /*0800*/ 	.word	0x00000000
        /*0804*/ 	.word	0x000000a0
        /*0808*/ 	.short	0x010a
        /*080a*/ 	.byte	0xff
	.zero		1


	//   ....[113]....
        /*080c*/ 	.word	0x000086a0
        /*0810*/ 	.word	0x00000000
        /*0814*/ 	.word	0x00000090
        /*0818*/ 	.short	0x010a
        /*081a*/ 	.byte	0xff
	.zero		1


	//   ....[114]....
        /*081c*/ 	.word	0x00008700
        /*0820*/ 	.word	0x00000000
        /*0824*/ 	.word	0x000000a0
        /*0828*/ 	.short	0x010a
        /*082a*/ 	.byte	0xff
	.zero		1


	//   ....[115]....
        /*082c*/ 	.word	0x00008760
        /*0830*/ 	.word	0x00000005
        /*0834*/ 	.word	0x00000008
        /*0838*/ 	.short	0x010a
        /*083a*/ 	.byte	0xff
	.zero		1


	//   ....[116]....
        /*083c*/ 	.word	0x00008850
        /*0840*/ 	.word	0x00000003
        /*0844*/ 	.word	0x00000008
        /*0848*/ 	.short	0x010a
        /*084a*/ 	.byte	0xff
	.zero		1


	//   ....[117]....
        /*084c*/ 	.word	0x000088a0
        /*0850*/ 	.word	0x00000000
        /*0854*/ 	.word	0x00000090
        /*0858*/ 	.short	0x010a
        /*085a*/ 	.byte	0xff
	.zero		1


	//   ....[118]....
        /*085c*/ 	.word	0x00008900
        /*0860*/ 	.word	0x00000000
        /*0864*/ 	.word	0x000000d0
        /*0868*/ 	.short	0x010a
        /*086a*/ 	.byte	0xff
	.zero		1


	//   ....[119]....
        /*086c*/ 	.word	0x00008960
        /*0870*/ 	.word	0x00000000
        /*0874*/ 	.word	0x00000000
        /*0878*/ 	.short	0x010a
        /*087a*/ 	.byte	0xff
	.zero		1


	//   ....[120]....
        /*087c*/ 	.word	0x000089c0
        /*0880*/ 	.word	0x00000000
        /*0884*/ 	.word	0x00000000
        /*0888*/ 	.short	0x010a
        /*088a*/ 	.byte	0xff
	.zero		1


	//   ....[121]....
        /*088c*/ 	.word	0x00008a20
        /*0890*/ 	.word	0x00000000
        /*0894*/ 	.word	0x00000000
        /*0898*/ 	.short	0x010a
        /*089a*/ 	.byte	0xff
	.zero		1


	//   ....[122]....
        /*089c*/ 	.word	0x00008a80
        /*08a0*/ 	.word	0x00000000
        /*08a4*/ 	.word	0x00000000
        /*08a8*/ 	.short	0x010a
        /*08aa*/ 	.byte	0xff
	.zero		1


	//   ....[123]....
        /*08ac*/ 	.word	0x00008ae0
        /*08b0*/ 	.word	0x00000000
        /*08b4*/ 	.word	0x00000110
        /*08b8*/ 	.short	0x010a
        /*08ba*/ 	.byte	0xff
	.zero		1


	//   ....[124]....
        /*08bc*/ 	.word	0x00008b30
        /*08c0*/ 	.word	0x0000000c
        /*08c4*/ 	.word	0x00000090
        /*08c8*/ 	.short	0x010a
        /*08ca*/ 	.byte	0xff
	.zero		1


	//   ....[125]....
        /*08cc*/ 	.word	0x00008b90
        /*08d0*/ 	.word	0x00000000
        /*08d4*/ 	.word	0x00000088
        /*08d8*/ 	.short	0x010a
        /*08da*/ 	.byte	0xff
	.zero		1


	//   ....[126]....
        /*08dc*/ 	.word	0x00008bf0
        /*08e0*/ 	.word	0x00000000
        /*08e4*/ 	.word	0x00000068
        /*08e8*/ 	.short	0x010a
        /*08ea*/ 	.byte	0xff
	.zero		1


	//   ....[127]....
        /*08ec*/ 	.word	0x00008c50
        /*08f0*/ 	.word	0x00000009
        /*08f4*/ 	.word	0x00000068
        /*08f8*/ 	.short	0x010a
        /*08fa*/ 	.byte	0xff
	.zero		1


	//   ....[128]....
        /*08fc*/ 	.word	0x00008cb0
        /*0900*/ 	.word	0x00000000
        /*0904*/ 	.word	0x00000000
        /*0908*/ 	.short	0x010a
        /*090a*/ 	.byte	0xff
	.zero		1


	//   ....[129]....
        /*090c*/ 	.word	0x00008d10
        /*0910*/ 	.word	0x00000000
        /*0914*/ 	.word	0x00000000
        /*0918*/ 	.short	0x010a
        /*091a*/ 	.byte	0xff
	.zero		1


	//   ....[130]....
        /*091c*/ 	.word	0x00008d60
        /*0920*/ 	.word	0x00000003
        /*0924*/ 	.word	0x00000090
        /*0928*/ 	.short	0x010a
        /*092a*/ 	.byte	0xff
	.zero		1


	//   ....[131]....
        /*092c*/ 	.word	0x00008db0
        /*0930*/ 	.word	0x00000000
        /*0934*/ 	.word	0x00000050
        /*0938*/ 	.short	0x010a
        /*093a*/ 	.byte	0xff
	.zero		1


	//   ....[132]....
        /*093c*/ 	.word	0x00008e00
        /*0940*/ 	.word	0x00000059
        /*0944*/ 	.word	0x000000b0
        /*0948*/ 	.short	0x010a
        /*094a*/ 	.byte	0xff
	.zero		1


	//   ....[133]....
        /*094c*/ 	.word	0x00008e50
        /*0950*/ 	.word	0x00000003
        /*0954*/ 	.word	0x00000050
        /*0958*/ 	.short	0x010a
        /*095a*/ 	.byte	0xff
	.zero		1


	//----- nvinfo : EIATTR_NUM_MBARRIERS
	.align		4
.L_47:
        /*095c*/ 	.byte	0x03, 0x38
        /*095e*/ 	.short	0x0023


	//----- nvinfo : EIATTR_EXIT_INSTR_OFFSETS
	.align		4
        /*0960*/ 	.byte	0x04, 0x1c
        /*0962*/ 	.short	(.L_49 - .L_48)


	//   ....[0]....
.L_48:
        /*0964*/ 	.word	0x00002c60


	//   ....[1]....
        /*0968*/ 	.word	0x00003170


	//   ....[2]....
        /*096c*/ 	.word	0x000031d0


	//   ....[3]....
        /*0970*/ 	.word	0x00004480


	//   ....[4]....
        /*0974*/ 	.word	0x00005480


	//   ....[5]....
        /*0978*/ 	.word	0x000054c0


	//   ....[6]....
        /*097c*/ 	.word	0x000081d0


	//   ....[7]....
        /*0980*/ 	.word	0x00008250


	//   ....[8]....
        /*0984*/ 	.word	0x00008280


	//   ....[9]....
        /*0988*/ 	.word	0x00008300


	//----- nvinfo : EIATTR_MAX_THREADS
	.align		4
.L_49:
        /*098c*/ 	.byte	0x04, 0x05
        /*098e*/ 	.short	(.L_51 - .L_50)
.L_50:
        /*0990*/ 	.word	0x00000100
        /*0994*/ 	.word	0x00000001
        /*0998*/ 	.word	0x00000001


	//----- nvinfo : EIATTR_CRS_STACK_SIZE
	.align		4
.L_51:
        /*099c*/ 	.byte	0x04, 0x1e
        /*099e*/ 	.short	(.L_53 - .L_52)
.L_52:
        /*09a0*/ 	.word	0x00000000


	//----- nvinfo : EIATTR_CBANK_PARAM_SIZE
	.align		4
.L_53:
        /*09a4*/ 	.byte	0x03, 0x19
        /*09a6*/ 	.short	0x0800


	//----- nvinfo : EIATTR_PARAM_CBANK
	.align		4
        /*09a8*/ 	.byte	0x04, 0x0a
        /*09aa*/ 	.short	(.L_55 - .L_54)
	.align		4
.L_54:
        /*09ac*/ 	.word	index@(.nv.constant0._ZN7cutlass13device_kernelINS_4gemm6kernel13GemmUniversalIN4cute5tupleIJiiiiEEENS1_10collective13CollectiveMmaINS1_35MainloopSm100TmaUmmaWarpSpecializedILi5ELi2ELi4ENS5_IJNS4_1CILi2EEESB_NSA_ILi1EEEEEEEENS5_IJNSA_ILi256EEENSA_ILi64EEENSA_ILi32EEEEEENS_10bfloat16_tENS5_IJlSC_lEEESJ_SK_NS4_8TiledMMAINS4_8MMA_AtomIJNS4_26SM100_MMA_F16BF16_2x1SM_SSISJ_SJ_fLi256ELi64ELNS4_4UMMA5MajorE0ELSP_0ELNSO_7ScaleInE0ELSQ_0EEEEEENS4_6LayoutINS5_IJSC_SC_SC_EEENS5_IJNSA_ILi0EEESV_SV_EEEEENS5_IJNS4_10UnderscoreESY_SY_EEEEENS4_28SM100_TMA_2SM_LOAD_MULTICASTENS4_14ComposedLayoutINS4_7SwizzleILi2ELi4ELi3EEENS4_18smem_ptr_flag_bitsILi16EEENST_INS5_IJNSA_ILi8EEESH_EEENS5_IJSH_SC_EEEEEEEvNS4_8identityENS4_18SM100_TMA_2SM_LOADES1B_vS1C_EENS_8epilogue10collective18CollectiveEpilogueINS1F_23Sm100TmaWarpSpecializedILi3ELi2ELi32ELb1ELb0EEEJNS5_IJNSA_ILi128EEESG_SH_EEENS5_IJNST_IS1K_SC_EENST_ISH_SC_EEEEESJ_SK_SJ_SK_NS1F_6fusion15FusionCallbacksIS1J_NS1P_17LinearCombinationISJ_fSJ_fLNS_15FloatRoundStyleE2EEES1L_S1O_JEEENS4_5SM1004TMEM4LOAD26SM100_TMEM_LOAD_32dp32b32xENS4_13SM90_TMA_LOADES1B_NS4_39AutoVectorizingCopyWithAssumedAlignmentILi128EEENS4_14SM90_TMA_STOREES1B_S21_S21_EEEvvEEEEvNT_6ParamsE)
        /*09b0*/ 	.short	0x0380
        /*09b2*/ 	.short	0x0800


	//----- nvinfo : EIATTR_SW_WAR
	.align		4
.L_55:
        /*09b4*/ 	.byte	0x04, 0x36
        /*09b6*/ 	.short	(.L_57 - .L_56)
.L_56:
        /*09b8*/ 	.word	0x00000008
.L_57:


//--------------------- .nv.callgraph             --------------------------
	.section	.nv.callgraph,"",@"SHT_CUDA_CALLGRAPH"
	.align	4
	.sectionentsize	8
	.align		4
        /*0000*/ 	.word	0x00000000
	.align		4
        /*0004*/ 	.word	0xffffffff
	.align		4
        /*0008*/ 	.word	index@(_ZN7cutlass13device_kernelINS_4gemm6kernel13GemmUniversalIN4cute5tupleIJiiiiEEENS1_10collective13CollectiveMmaINS1_35MainloopSm100TmaUmmaWarpSpecializedILi5ELi2ELi4ENS5_IJNS4_1CILi2EEESB_NSA_ILi1EEEEEEEENS5_IJNSA_ILi256EEENSA_ILi64EEENSA_ILi32EEEEEENS_10bfloat16_tENS5_IJlSC_lEEESJ_SK_NS4_8TiledMMAINS4_8MMA_AtomIJNS4_26SM100_MMA_F16BF16_2x1SM_SSISJ_SJ_fLi256ELi64ELNS4_4UMMA5MajorE0ELSP_0ELNSO_7ScaleInE0ELSQ_0EEEEEENS4_6LayoutINS5_IJSC_SC_SC_EEENS5_IJNSA_ILi0EEESV_SV_EEEEENS5_IJNS4_10UnderscoreESY_SY_EEEEENS4_28SM100_TMA_2SM_LOAD_MULTICASTENS4_14ComposedLayoutINS4_7SwizzleILi2ELi4ELi3EEENS4_18smem_ptr_flag_bitsILi16EEENST_INS5_IJNSA_ILi8EEESH_EEENS5_IJSH_SC_EEEEEEEvNS4_8identityENS4_18SM100_TMA_2SM_LOADES1B_vS1C_EENS_8epilogue10collective18CollectiveEpilogueINS1F_23Sm100TmaWarpSpecializedILi3ELi2ELi32ELb1ELb0EEEJNS5_IJNSA_ILi128EEESG_SH_EEENS5_IJNST_IS1K_SC_EENST_ISH_SC_EEEEESJ_SK_SJ_SK_NS1F_6fusion15FusionCallbacksIS1J_NS1P_17LinearCombinationISJ_fSJ_fLNS_15FloatRoundStyleE2EEES1L_S1O_JEEENS4_5SM1004TMEM4LOAD26SM100_TMEM_LOAD_32dp32b32xENS4_13SM90_TMA_LOADES1B_NS4_39AutoVectorizingCopyWithAssumedAlignmentILi128EEENS4_14SM90_TMA_STOREES1B_S21_S21_EEEvvEEEEvNT_6ParamsE)
	.align		4
        /*000c*/ 	.word	index@(__assertfail)
	.align		4
        /*0010*/ 	.word	0x00000000
	.align		4
        /*0014*/ 	.word	0xfffffffe
	.align		4
        /*0018*/ 	.word	0x00000000
	.align		4
        /*001c*/ 	.word	0xfffffffd
	.align		4
        /*0020*/ 	.word	0x00000000
	.align		4
        /*0024*/ 	.word	0xfffffffc


//--------------------- .nv.constant4             --------------------------
	.section	.nv.constant4,"a",@progbits
	.align	8
	.align		8
.nv.constant4:
        /*0000*/ 	.dword	__assertfail
	.align		8
        /*0008*/ 	.dword	__unnamed_1
	.align		8
        /*0010*/ 	.dword	__unnamed_2
	.align		8
        /*0018*/ 	.dword	_ZN39_INTERNAL_afe35f59_4_k_cu_6288252b_86654cuda3std3__45__cpo5beginE
	.align		8
        /*0020*/ 	.dword	_ZN39_INTERNAL_afe35f59_4_k_cu_6288252b_86654cuda3std3__45__cpo3endE
	.align		8
        /*0028*/ 	.dword	_ZN39_INTERNAL_afe35f59_4_k_cu_6288252b_86654cuda3std3__45__cpo6cbeginE
	.align		8
        /*0030*/ 	.dword	_ZN39_INTERNAL_afe35f59_4_k_cu_6288252b_86654cuda3std3__45__cpo4cendE
	.align		8
        /*0038*/ 	.dword	_ZN39_INTERNAL_afe35f59_4_k_cu_6288252b_86654cuda3std3__441_GLOBAL__N__afe35f59_4_k_cu_6288252b_86656ignoreE
	.align		8
        /*0040*/ 	.dword	_ZN39_INTERNAL_afe35f59_4_k_cu_6288252b_86654cuda3std3__419piecewise_constructE
	.align		8
        /*0048*/ 	.dword	_ZN39_INTERNAL_afe35f59_4_k_cu_6288252b_86654cuda3std3__48in_placeE
	.align		8
        /*0050*/ 	.dword	_ZN39_INTERNAL_afe35f59_4_k_cu_6288252b_86654cuda3std6ranges3__45__cpo4swapE
	.align		8
        /*0058*/ 	.dword	_ZN39_INTERNAL_afe35f59_4_k_cu_6288252b_86654cuda3std6ranges3__45__cpo9iter_moveE
	.align		8
        /*0060*/ 	.dword	_ZN39_INTERNAL_afe35f59_4_k_cu_6288252b_86654cute7productE
	.align		8
        /*0068*/ 	.dword	_ZN39_INTERNAL_afe35f59_4_k_cu_6288252b_86654cute1_E
	.align		8
        /*0070*/ 	.dword	$str$25
	.align		8
        /*0078*/ 	.dword	$str$26
	.align		8
        /*0080*/ 	.dword	$str$27
	.align		8
        /*0088*/ 	.dword	$str$28


//--------------------- .text._ZN7cutlass13device_kernelINS_4gemm6kernel13GemmUniversalIN4cute5tupleIJiiiiEEENS1_10collective13CollectiveMmaINS1_35MainloopSm100TmaUmmaWarpSpecializedILi5ELi2ELi4ENS5_IJNS4_1CILi2EEESB_NSA_ILi1EEEEEEEENS5_IJNSA_ILi256EEENSA_ILi64EEENSA_ILi32EEEEEENS_10bfloat16_tENS5_IJlSC_lEEESJ_SK_NS4_8TiledMMAINS4_8MMA_AtomIJNS4_26SM100_MMA_F16BF16_2x1SM_SSISJ_SJ_fLi256ELi64ELNS4_4UMMA5MajorE0ELSP_0ELNSO_7ScaleInE0ELSQ_0EEEEEENS4_6LayoutINS5_IJSC_SC_SC_EEENS5_IJNSA_ILi0EEESV_SV_EEEEENS5_IJNS4_10UnderscoreESY_SY_EEEEENS4_28SM100_TMA_2SM_LOAD_MULTICASTENS4_14ComposedLayoutINS4_7SwizzleILi2ELi4ELi3EEENS4_18smem_ptr_flag_bitsILi16EEENST_INS5_IJNSA_ILi8EEESH_EEENS5_IJSH_SC_EEEEEEEvNS4_8identityENS4_18SM100_TMA_2SM_LOADES1B_vS1C_EENS_8epilogue10collective18CollectiveEpilogueINS1F_23Sm100TmaWarpSpecializedILi3ELi2ELi32ELb1ELb0EEEJNS5_IJNSA_ILi128EEESG_SH_EEENS5_IJNST_IS1K_SC_EENST_ISH_SC_EEEEESJ_SK_SJ_SK_NS1F_6fusion15FusionCallbacksIS1J_NS1P_17LinearCombinationISJ_fSJ_fLNS_15FloatRoundStyleE2EEES1L_S1O_JEEENS4_5SM1004TMEM4LOAD26SM100_TMEM_LOAD_32dp32b32xENS4_13SM90_TMA_LOADES1B_NS4_39AutoVectorizingCopyWithAssumedAlignmentILi128EEENS4_14SM90_TMA_STOREES1B_S21_S21_EEEvvEEEEvNT_6ParamsE --------------------------
	.section	.text._ZN7cutlass13device_kernelINS_4gemm6kernel13GemmUniversalIN4cute5tupleIJiiiiEEENS1_10collective13CollectiveMmaINS1_35MainloopSm100TmaUmmaWarpSpecializedILi5ELi2ELi4ENS5_IJNS4_1CILi2EEESB_NSA_ILi1EEEEEEEENS5_IJNSA_ILi256EEENSA_ILi64EEENSA_ILi32EEEEEENS_10bfloat16_tENS5_IJlSC_lEEESJ_SK_NS4_8TiledMMAINS4_8MMA_AtomIJNS4_26SM100_MMA_F16BF16_2x1SM_SSISJ_SJ_fLi256ELi64ELNS4_4UMMA5MajorE0ELSP_0ELNSO_7ScaleInE0ELSQ_0EEEEEENS4_6LayoutINS5_IJSC_SC_SC_EEENS5_IJNSA_ILi0EEESV_SV_EEEEENS5_IJNS4_10UnderscoreESY_SY_EEEEENS4_28SM100_TMA_2SM_LOAD_MULTICASTENS4_14ComposedLayoutINS4_7SwizzleILi2ELi4ELi3EEENS4_18smem_ptr_flag_bitsILi16EEENST_INS5_IJNSA_ILi8EEESH_EEENS5_IJSH_SC_EEEEEEEvNS4_8identityENS4_18SM100_TMA_2SM_LOADES1B_vS1C_EENS_8epilogue10collective18CollectiveEpilogueINS1F_23Sm100TmaWarpSpecializedILi3ELi2ELi32ELb1ELb0EEEJNS5_IJNSA_ILi128EEESG_SH_EEENS5_IJNST_IS1K_SC_EENST_ISH_SC_EEEEESJ_SK_SJ_SK_NS1F_6fusion15FusionCallbacksIS1J_NS1P_17LinearCombinationISJ_fSJ_fLNS_15FloatRoundStyleE2EEES1L_S1O_JEEENS4_5SM1004TMEM4LOAD26SM100_TMEM_LOAD_32dp32b32xENS4_13SM90_TMA_LOADES1B_NS4_39AutoVectorizingCopyWithAssumedAlignmentILi128EEENS4_14SM90_TMA_STOREES1B_S21_S21_EEEvvEEEEvNT_6ParamsE,"ax",@progbits
	.align	128
.text._ZN7cutlass13device_kernelINS_4gemm6kernel13GemmUniversalIN4cute5tupleIJiiiiEEENS1_10collective13CollectiveMmaINS1_35MainloopSm100TmaUmmaWarpSpecializedILi5ELi2ELi4ENS5_IJNS4_1CILi2EEESB_NSA_ILi1EEEEEEEENS5_IJNSA_ILi256EEENSA_ILi64EEENSA_ILi32EEEEEENS_10bfloat16_tENS5_IJlSC_lEEESJ_SK_NS4_8TiledMMAINS4_8MMA_AtomIJNS4_26SM100_MMA_F16BF16_2x1SM_SSISJ_SJ_fLi256ELi64ELNS4_4UMMA5MajorE0ELSP_0ELNSO_7ScaleInE0ELSQ_0EEEEEENS4_6LayoutINS5_IJSC_SC_SC_EEENS5_IJNSA_ILi0EEESV_SV_EEEEENS5_IJNS4_10UnderscoreESY_SY_EEEEENS4_28SM100_TMA_2SM_LOAD_MULTICASTENS4_14ComposedLayoutINS4_7SwizzleILi2ELi4ELi3EEENS4_18smem_ptr_flag_bitsILi16EEENST_INS5_IJNSA_ILi8EEESH_EEENS5_IJSH_SC_EEEEEEEvNS4_8identityENS4_18SM100_TMA_2SM_LOADES1B_vS1C_EENS_8epilogue10collective18CollectiveEpilogueINS1F_23Sm100TmaWarpSpecializedILi3ELi2ELi32ELb1ELb0EEEJNS5_IJNSA_ILi128EEESG_SH_EEENS5_IJNST_IS1K_SC_EENST_ISH_SC_EEEEESJ_SK_SJ_SK_NS1F_6fusion15FusionCallbacksIS1J_NS1P_17LinearCombinationISJ_fSJ_fLNS_15FloatRoundStyleE2EEES1L_S1O_JEEENS4_5SM1004TMEM4LOAD26SM100_TMEM_LOAD_32dp32b32xENS4_13SM90_TMA_LOADES1B_NS4_39AutoVectorizingCopyWithAssumedAlignmentILi128EEENS4_14SM90_TMA_STOREES1B_S21_S21_EEEvvEEEEvNT_6ParamsE:
        .type           _ZN7cutlass13device_kernelINS_4gemm6kernel13GemmUniversalIN4cute5tupleIJiiiiEEENS1_10collective13CollectiveMmaINS1_35MainloopSm100TmaUmmaWarpSpecializedILi5ELi2ELi4ENS5_IJNS4_1CILi2EEESB_NSA_ILi1EEEEEEEENS5_IJNSA_ILi256EEENSA_ILi64EEENSA_ILi32EEEEEENS_10bfloat16_tENS5_IJlSC_lEEESJ_SK_NS4_8TiledMMAINS4_8MMA_AtomIJNS4_26SM100_MMA_F16BF16_2x1SM_SSISJ_SJ_fLi256ELi64ELNS4_4UMMA5MajorE0ELSP_0ELNSO_7ScaleInE0ELSQ_0EEEEEENS4_6LayoutINS5_IJSC_SC_SC_EEENS5_IJNSA_ILi0EEESV_SV_EEEEENS5_IJNS4_10UnderscoreESY_SY_EEEEENS4_28SM100_TMA_2SM_LOAD_MULTICASTENS4_14ComposedLayoutINS4_7SwizzleILi2ELi4ELi3EEENS4_18smem_ptr_flag_bitsILi16EEENST_INS5_IJNSA_ILi8EEESH_EEENS5_IJSH_SC_EEEEEEEvNS4_8identityENS4_18SM100_TMA_2SM_LOADES1B_vS1C_EENS_8epilogue10collective18CollectiveEpilogueINS1F_23Sm100TmaWarpSpecializedILi3ELi2ELi32ELb1ELb0EEEJNS5_IJNSA_ILi128EEESG_SH_EEENS5_IJNST_IS1K_SC_EENST_ISH_SC_EEEEESJ_SK_SJ_SK_NS1F_6fusion15FusionCallbacksIS1J_NS1P_17LinearCombinationISJ_fSJ_fLNS_15FloatRoundStyleE2EEES1L_S1O_JEEENS4_5SM1004TMEM4LOAD26SM100_TMEM_LOAD_32dp32b32xENS4_13SM90_TMA_LOADES1B_NS4_39AutoVectorizingCopyWithAssumedAlignmentILi128EEENS4_14SM90_TMA_STOREES1B_S21_S21_EEEvvEEEEvNT_6ParamsE,@function
        .size           _ZN7cutlass13device_kernelINS_4gemm6kernel13GemmUniversalIN4cute5tupleIJiiiiEEENS1_10collective13CollectiveMmaINS1_35MainloopSm100TmaUmmaWarpSpecializedILi5ELi2ELi4ENS5_IJNS4_1CILi2EEESB_NSA_ILi1EEEEEEEENS5_IJNSA_ILi256EEENSA_ILi64EEENSA_ILi32EEEEEENS_10bfloat16_tENS5_IJlSC_lEEESJ_SK_NS4_8TiledMMAINS4_8MMA_AtomIJNS4_26SM100_MMA_F16BF16_2x1SM_SSISJ_SJ_fLi256ELi64ELNS4_4UMMA5MajorE0ELSP_0ELNSO_7ScaleInE0ELSQ_0EEEEEENS4_6LayoutINS5_IJSC_SC_SC_EEENS5_IJNSA_ILi0EEESV_SV_EEEEENS5_IJNS4_10UnderscoreESY_SY_EEEEENS4_28SM100_TMA_2SM_LOAD_MULTICASTENS4_14ComposedLayoutINS4_7SwizzleILi2ELi4ELi3EEENS4_18smem_ptr_flag_bitsILi16EEENST_INS5_IJNSA_ILi8EEESH_EEENS5_IJSH_SC_EEEEEEEvNS4_8identityENS4_18SM100_TMA_2SM_LOADES1B_vS1C_EENS_8epilogue10collective18CollectiveEpilogueINS1F_23Sm100TmaWarpSpecializedILi3ELi2ELi32ELb1ELb0EEEJNS5_IJNSA_ILi128EEESG_SH_EEENS5_IJNST_IS1K_SC_EENST_ISH_SC_EEEEESJ_SK_SJ_SK_NS1F_6fusion15FusionCallbacksIS1J_NS1P_17LinearCombinationISJ_fSJ_fLNS_15FloatRoundStyleE2EEES1L_S1O_JEEENS4_5SM1004TMEM4LOAD26SM100_TMEM_LOAD_32dp32b32xENS4_13SM90_TMA_LOADES1B_NS4_39AutoVectorizingCopyWithAssumedAlignmentILi128EEENS4_14SM90_TMA_STOREES1B_S21_S21_EEEvvEEEEvNT_6ParamsE,(.L_x_178 - _ZN7cutlass13device_kernelINS_4gemm6kernel13GemmUniversalIN4cute5tupleIJiiiiEEENS1_10collective13CollectiveMmaINS1_35MainloopSm100TmaUmmaWarpSpecializedILi5ELi2ELi4ENS5_IJNS4_1CILi2EEESB_NSA_ILi1EEEEEEEENS5_IJNSA_ILi256EEENSA_ILi64EEENSA_ILi32EEEEEENS_10bfloat16_tENS5_IJlSC_lEEESJ_SK_NS4_8TiledMMAINS4_8MMA_AtomIJNS4_26SM100_MMA_F16BF16_2x1SM_SSISJ_SJ_fLi256ELi64ELNS4_4UMMA5MajorE0ELSP_0ELNSO_7ScaleInE0ELSQ_0EEEEEENS4_6LayoutINS5_IJSC_SC_SC_EEENS5_IJNSA_ILi0EEESV_SV_EEEEENS5_IJNS4_10UnderscoreESY_SY_EEEEENS4_28SM100_TMA_2SM_LOAD_MULTICASTENS4_14ComposedLayoutINS4_7SwizzleILi2ELi4ELi3EEENS4_18smem_ptr_flag_bitsILi16EEENST_INS5_IJNSA_ILi8EEESH_EEENS5_IJSH_SC_EEEEEEEvNS4_8identityENS4_18SM100_TMA_2SM_LOADES1B_vS1C_EENS_8epilogue10collective18CollectiveEpilogueINS1F_23Sm100TmaWarpSpecializedILi3ELi2ELi32ELb1ELb0EEEJNS5_IJNSA_ILi128EEESG_SH_EEENS5_IJNST_IS1K_SC_EENST_ISH_SC_EEEEESJ_SK_SJ_SK_NS1F_6fusion15FusionCallbacksIS1J_NS1P_17LinearCombinationISJ_fSJ_fLNS_15FloatRoundStyleE2EEES1L_S1O_JEEENS4_5SM1004TMEM4LOAD26SM100_TMEM_LOAD_32dp32b32xENS4_13SM90_TMA_LOADES1B_NS4_39AutoVectorizingCopyWithAssumedAlignmentILi128EEENS4_14SM90_TMA_STOREES1B_S21_S21_EEEvvEEEEvNT_6ParamsE)
        .other          _ZN7cutlass13device_kernelINS_4gemm6kernel13GemmUniversalIN4cute5tupleIJiiiiEEENS1_10collective13CollectiveMmaINS1_35MainloopSm100TmaUmmaWarpSpecializedILi5ELi2ELi4ENS5_IJNS4_1CILi2EEESB_NSA_ILi1EEEEEEEENS5_IJNSA_ILi256EEENSA_ILi64EEENSA_ILi32EEEEEENS_10bfloat16_tENS5_IJlSC_lEEESJ_SK_NS4_8TiledMMAINS4_8MMA_AtomIJNS4_26SM100_MMA_F16BF16_2x1SM_SSISJ_SJ_fLi256ELi64ELNS4_4UMMA5MajorE0ELSP_0ELNSO_7ScaleInE0ELSQ_0EEEEEENS4_6LayoutINS5_IJSC_SC_SC_EEENS5_IJNSA_ILi0EEESV_SV_EEEEENS5_IJNS4_10UnderscoreESY_SY_EEEEENS4_28SM100_TMA_2SM_LOAD_MULTICASTENS4_14ComposedLayoutINS4_7SwizzleILi2ELi4ELi3EEENS4_18smem_ptr_flag_bitsILi16EEENST_INS5_IJNSA_ILi8EEESH_EEENS5_IJSH_SC_EEEEEEEvNS4_8identityENS4_18SM100_TMA_2SM_LOADES1B_vS1C_EENS_8epilogue10collective18CollectiveEpilogueINS1F_23Sm100TmaWarpSpecializedILi3ELi2ELi32ELb1ELb0EEEJNS5_IJNSA_ILi128EEESG_SH_EEENS5_IJNST_IS1K_SC_EENST_ISH_SC_EEEEESJ_SK_SJ_SK_NS1F_6fusion15FusionCallbacksIS1J_NS1P_17LinearCombinationISJ_fSJ_fLNS_15FloatRoundStyleE2EEES1L_S1O_JEEENS4_5SM1004TMEM4LOAD26SM100_TMEM_LOAD_32dp32b32xENS4_13SM90_TMA_LOADES1B_NS4_39AutoVectorizingCopyWithAssumedAlignmentILi128EEENS4_14SM90_TMA_STOREES1B_S21_S21_EEEvvEEEEvNT_6ParamsE,@"STO_CUDA_ENTRY STV_DEFAULT"
_ZN7cutlass13device_kernelINS_4gemm6kernel13GemmUniversalIN4cute5tupleIJiiiiEEENS1_10collective13CollectiveMmaINS1_35MainloopSm100TmaUmmaWarpSpecializedILi5ELi2ELi4ENS5_IJNS4_1CILi2EEESB_NSA_ILi1EEEEEEEENS5_IJNSA_ILi256EEENSA_ILi64EEENSA_ILi32EEEEEENS_10bfloat16_tENS5_IJlSC_lEEESJ_SK_NS4_8TiledMMAINS4_8MMA_AtomIJNS4_26SM100_MMA_F16BF16_2x1SM_SSISJ_SJ_fLi256ELi64ELNS4_4UMMA5MajorE0ELSP_0ELNSO_7ScaleInE0ELSQ_0EEEEEENS4_6LayoutINS5_IJSC_SC_SC_EEENS5_IJNSA_ILi0EEESV_SV_EEEEENS5_IJNS4_10UnderscoreESY_SY_EEEEENS4_28SM100_TMA_2SM_LOAD_MULTICASTENS4_14ComposedLayoutINS4_7SwizzleILi2ELi4ELi3EEENS4_18smem_ptr_flag_bitsILi16EEENST_INS5_IJNSA_ILi8EEESH_EEENS5_IJSH_SC_EEEEEEEvNS4_8identityENS4_18SM100_TMA_2SM_LOADES1B_vS1C_EENS_8epilogue10collective18CollectiveEpilogueINS1F_23Sm100TmaWarpSpecializedILi3ELi2ELi32ELb1ELb0EEEJNS5_IJNSA_ILi128EEESG_SH_EEENS5_IJNST_IS1K_SC_EENST_ISH_SC_EEEEESJ_SK_SJ_SK_NS1F_6fusion15FusionCallbacksIS1J_NS1P_17LinearCombinationISJ_fSJ_fLNS_15FloatRoundStyleE2EEES1L_S1O_JEEENS4_5SM1004TMEM4LOAD26SM100_TMEM_LOAD_32dp32b32xENS4_13SM90_TMA_LOADES1B_NS4_39AutoVectorizingCopyWithAssumedAlignmentILi128EEENS4_14SM90_TMA_STOREES1B_S21_S21_EEEvvEEEEvNT_6ParamsE:
[----:B------:R-:W1:Y:S01]  /*0000*/  LDC R1, c[0x0][0x37c] ;  /* 0x0000df00ff017b82 */ /* 0x000e620000000800 */
[----:B------:R-:W2:Y:S01]  /*0010*/  S2R R92, SR_TID.X ;  /* 0x00000000005c7919 */ /* 0x000ea20000002100 */
[----:B------:R-:W3:Y:S06]  /*0020*/  LDCU.64 UR8, c[0x0][0x890] ;  /* 0x00011200ff0877ac */ /* 0x000eec0008000a00 */
[----:B------:R-:W4:Y:S01]  /*0030*/  S2UR UR4, SR_CgaCtaId ;  /* 0x00000000000479c3 */ /* 0x000f220000008800 */
[----:B------:R-:W-:Y:S02]  /*0040*/  PRMT R84, RZ, 0x7610, R84 ;  /* 0x00007610ff547816 */ /* 0x000fe40000000054 */
[----:B------:R-:W-:Y:S01]  /*0050*/  ELECT P1, URZ, PT ;  /* 0x0000000000ff782f */ /* 0x000fe20003820000 */
[----:B---3--:R-:W-:-:S04]  /*0060*/  UISETP.NE.U32.AND UP0, UPT, UR8, URZ, UPT ;  /* 0x000000ff0800728c */ /* 0x008fc8000bf05070 */
[----:B------:R-:W-:Y:S02]  /*0070*/  UISETP.NE.AND.EX UP0, UPT, UR9, URZ, UPT, UP0 ;  /* 0x000000ff0900728c */ /* 0x000fe4000bf05300 */
[----:B----4-:R-:W-:Y:S02]  /*0080*/  ULOP3.LUT UR33, UR4, 0x1, URZ, 0xc0, !UPT ;  /* 0x0000000104217892 */ /* 0x010fe4000f8ec0ff */
[----:B------:R-:W-:Y:S01]  /*0090*/  ULOP3.LUT UR34, UR4, 0x1, URZ, 0x3c, !UPT ;  /* 0x0000000104227892 */ /* 0x000fe2000f8e3cff */
[----:B--2---:R-:W-:-:S05]  /*00a0*/  SHF.R.U32.HI R85, RZ, 0x5, R92 ;  /* 0x00000005ff557819 */ /* 0x004fca000001165c */
[----:B------:R-:W2:Y:S02]  /*00b0*/  SHFL.IDX PT, R0, R85, RZ, 0x1f ;  /* 0x00001fff55007589 */ /* 0x000ea400000e0000 */
[----:B--2---:R-:W-:Y:S01]  /*00c0*/  R2UR UR13, R0 ;  /* 0x00000000000d72ca */ /* 0x004fe200000e0000 */
[----:B-1----:R-:W-:-:S14]  /*00d0*/  BRA.U UP0, `(.L_x_0) ;  /* 0x0000000100307547 */ /* 0x002fdc000b800000 */
[----:B------:R-:W1:Y:S02]  /*00e0*/  LDCU.64 UR4, c[0x0][0x888] ;  /* 0x00011100ff0477ac */ /* 0x000e640008000a00 */
[----:B-1----:R-:W-:-:S04]  /*00f0*/  UISETP.NE.U32.AND UP0, UPT, UR4, URZ, UPT ;  /* 0x000000ff0400728c */ /* 0x002fc8000bf05070 */
[----:B------:R-:W-:-:S09]  /*0100*/  UISETP.NE.AND.EX UP0, UPT, UR5, URZ, UPT, UP0 ;  /* 0x000000ff0500728c */ /* 0x000fd2000bf05300 */
[----:B------:R-:W-:Y:S05]  /*0110*/  BRA.U !UP0, `(.L_x_1) ;  /* 0x0000000108147547 */ /* 0x000fea000b800000 */
[----:B------:R-:W1:Y:S01]  /*0120*/  LDC.64 R2, c[0x0][0x888] ;  /* 0x00022200ff027b82 */ /* 0x000e620000000a00 */
[----:B------:R-:W1:Y:S02]  /*0130*/  LDCU.64 UR4, c[0x0][0x358] ;  /* 0x00006b00ff0477ac */ /* 0x000e640008000a00 */
[----:B-1----:R1:W5:Y:S01]  /*0140*/  LDG.E R41, desc[UR4][R2.64] ;  /* 0x0000000402297981 */ /* 0x002362000c1e1900 */
[----:B------:R-:W-:Y:S01]  /*0150*/  HFMA2 R84, -RZ, RZ, 0, 5.9604644775390625e-08 ;  /* 0x00000001ff547431 */ /* 0x000fe200000001ff */
[----:B------:R-:W-:Y:S05]  /*0160*/  BRA `(.L_x_0) ;  /* 0x00000000000c7947 */ /* 0x000fea0003800000 */
.L_x_1:
[----:B------:R-:W1:Y:S01]  /*0170*/  LDCU UR4, c[0x0][0x880] ;  /* 0x00011000ff0477ac */ /* 0x000e620008000800 */
[----:B------:R-:W-:Y:S01]  /*0180*/  HFMA2 R84, -RZ, RZ, 0, 5.9604644775390625e-08 ;  /* 0x00000001ff547431 */ /* 0x000fe200000001ff */
[----:B-1----:R-:W-:-:S07]  /*0190*/  MOV R41, UR4 ;  /* 0x0000000400297c02 */ /* 0x002fce0008000f00 */
.L_x_0:
[----:B------:R-:W2:Y:S02]  /*01a0*/  LDCU.64 UR4, c[0x0][0x8b0] ;  /* 0x00011600ff0477ac */ /* 0x000ea40008000a00 */
[----:B--2---:R-:W-:-:S04]  /*01b0*/  UISETP.NE.U32.AND UP0, UPT, UR4, URZ, UPT ;  /* 0x000000ff0400728c */ /* 0x004fc8000bf05070 */
[----:B------:R-:W-:-:S09]  /*01c0*/  UISETP.NE.AND.EX UP0, UPT, UR5, URZ, UPT, UP0 ;  /* 0x000000ff0500728c */ /* 0x000fd2000bf05300 */
[----:B------:R-:W-:Y:S05]  /*01d0*/  BRA.U UP0, `(.L_x_2) ;  /* 0x0000000100287547 */ /* 0x000fea000b800000 */
[----:B------:R-:W2:Y:S02]  /*01e0*/  LDCU.64 UR4, c[0x0][0x8a8] ;  /* 0x00011500ff0477ac */ /* 0x000ea40008000a00 */
[----:B--2---:R-:W-:-:S04]  /*01f0*/  UISETP.NE.U32.AND UP0, UPT, UR4, URZ, UPT ;  /* 0x000000ff0400728c */ /* 0x004fc8000bf05070 */
[----:B------:R-:W-:-:S09]  /*0200*/  UISETP.NE.AND.EX UP0, UPT, UR5, URZ, UPT, UP0 ;  /* 0x000000ff0500728c */ /* 0x000fd2000bf05300 */
[----:B------:R-:W-:Y:S05]  /*0210*/  BRA.U !UP0, `(.L_x_3) ;  /* 0x0000000108107547 */ /* 0x000fea000b800000 */
[----:B------:R-:W2:Y:S01]  /*0220*/  LDC.64 R38, c[0x0][0x8a8] ;  /* 0x00022a00ff267b82 */ /* 0x000ea20000000a00 */
[----:B------:R-:W2:Y:S02]  /*0230*/  LDCU.64 UR4, c[0x0][0x358] ;  /* 0x00006b00ff0477ac */ /* 0x000ea40008000a00 */
[----:B--2---:R2:W5:Y:S01]  /*0240*/  LDG.E R38, desc[UR4][R38.64] ;  /* 0x0000000426267981 */ /* 0x004562000c1e1900 */
[----:B------:R-:W-:Y:S05]  /*0250*/  BRA `(.L_x_2) ;  /* 0x0000000000087947 */ /* 0x000fea0003800000 */
.L_x_3:
[----:B------:R-:W2:Y:S02]  /*0260*/  LDCU UR4, c[0x0][0x8a0] ;  /* 0x00011400ff0477ac */ /* 0x000ea40008000800 */
[----:B--2---:R-:W-:Y:S02]  /*0270*/  MOV R38, UR4 ;  /* 0x0000000400267c02 */ /* 0x004fe40008000f00 */
.L_x_2:
[----:B------:R-:W-:Y:S01]  /*0280*/  IMAD.U32 R0, RZ, RZ, UR13 ;  /* 0x0000000dff007e24 */ /* 0x000fe2000f8e00ff */
[----:B------:R-:W-:Y:S04]  /*0290*/  BSSY.RECONVERGENT B0, `(.L_x_4) ;  /* 0x000000c000007945 */ /* 0x000fe80003800200 */
[C---:B------:R-:W-:Y:S02]  /*02a0*/  ISETP.NE.OR P2, PT, R0.reuse, 0x1, !P1 ;  /* 0x000000010000780c */ /* 0x040fe40004f45670 */
[----:B------:R-:W-:-:S11]  /*02b0*/  ISETP.NE.OR P0, PT, R0, 0x3, !P1 ;  /* 0x000000030000780c */ /* 0x000fd60004f05670 */
[----:B------:R-:W-:Y:S05]  /*02c0*/  @P2 BRA `(.L_x_5) ;  /* 0x0000000000202947 */ /* 0x000fea0003800000 */
[----:B------:R-:W3:Y:S02]  /*02d0*/  LDCU.64 UR4, c[0x0][0x348] ;  /* 0x00006900ff0477ac */ /* 0x000ee40008000a00 */
[----:B---3--:R-:W-:Y:S02]  /*02e0*/  UIADD3 UR6, UP1, UPT, UR4, 0x80, URZ ;  /* 0x0000008004067890 */ /* 0x008fe4000ff3e0ff */
[----:B------:R-:W-:Y:S02]  /*02f0*/  UIADD3 UR4, UP0, UPT, UR4, 0x180, URZ ;  /* 0x0000018004047890 */ /* 0x000fe4000ff1e0ff */
[----:B------:R-:W-:Y:S02]  /*0300*/  UIADD3.X UR7, UPT, UPT, URZ, UR5, URZ, UP1, !UPT ;  /* 0x00000005ff077290 */ /* 0x000fe40008ffe4ff */
[----:B------:R-:W-:-:S07]  /*0310*/  UIADD3.X UR5, UPT, UPT, URZ, UR5, URZ, UP0, !UPT ;  /* 0x00000005ff057290 */ /* 0x000fce00087fe4ff */
[----:B------:R3:W-:Y:S02]  /*0320*/  UTMACCTL.PF [UR6] ;  /* 0x00000000060079b9 */ /* 0x0007e40008040000 */
[----:B------:R3:W-:Y:S02]  /*0330*/  UTMACCTL.PF [UR4] ;  /* 0x00000000040079b9 */ /* 0x0007e40008040000 */
[----:B---3--:R-:W-:Y:S01]  /*0340*/  NOP ;  /* 0x0000000000007918 */ /* 0x008fe20000000000 */
.L_x_5:
[----:B------:R-:W-:Y:S05]  /*0350*/  BSYNC.RECONVERGENT B0 ;  /* 0x0000000000007941 */ /* 0x000fea0003800200 */
.L_x_4:
[----:B------:R-:W-:Y:S04]  /*0360*/  BSSY.RECONVERGENT B0, `(.L_x_6) ;  /* 0x000000a000007945 */ /* 0x000fe80003800200 */
        /* <DEDUP_REMOVED lines=9> */
.L_x_7:
[----:B------:R-:W-:Y:S05]  /*0400*/  BSYNC.RECONVERGENT B0 ;  /* 0x0000000000007941 */ /* 0x000fea0003800200 */
.L_x_6:
[----:B------:R-:W3:Y:S01]  /*0410*/  LDCU.64 UR4, c[0x0][0x888] ;  /* 0x00011100ff0477ac */ /* 0x000ee20008000a00 */
[----:B------:R-:W-:Y:S02]  /*0420*/  UISETP.EQ.U32.AND UP1, UPT, UR8, URZ, UPT ;  /* 0x000000ff0800728c */ /* 0x000fe4000bf22070 */
[----:B------:R-:W-:Y:S02]  /*0430*/  UPLOP3.LUT UP3, UPT, UPT, UPT, UPT, 0x80, 0x8 ;  /* 0x000000000008789c */ /* 0x000fe40003f6f070 */
[----:B---3--:R-:W-:-:S04]  /*0440*/  UISETP.NE.U32.AND UP0, UPT, UR4, URZ, UPT ;  /* 0x000000ff0400728c */ /* 0x008fc8000bf05070 */
[----:B------:R-:W-:-:S04]  /*0450*/  UISETP.NE.AND.EX UP0, UPT, UR5, URZ, UPT, UP0 ;  /* 0x000000ff0500728c */ /* 0x000fc8000bf05300 */
[----:B------:R-:W-:-:S04]  /*0460*/  UISETP.EQ.OR.EX UP2, UPT, UR9, URZ, !UP0, UP1 ;  /* 0x000000ff0900728c */ /* 0x000fc8000c742710 */
[----:B------:R-:W-:-:S06]  /*0470*/  UP2UR UR4, UPR, URZ, 0x4 ;  /* 0x00000004ff047883 */ /* 0x000fcc0008000000 */
[----:B------:R-:W-:Y:S01]  /*0480*/  MOV R88, UR4 ;  /* 0x0000000400587c02 */ /* 0x000fe20008000f00 */
[----:B------:R-:W-:Y:S06]  /*0490*/  BRA.U !UP2, `(.L_x_8) ;  /* 0x000000010a207547 */ /* 0x000fec000b800000 */
[----:B------:R-:W-:Y:S01]  /*04a0*/  UISETP.NE.U32.AND UP1, UPT, UR8, URZ, UPT ;  /* 0x000000ff0800728c */ /* 0x000fe2000bf25070 */
[----:B-----5:R-:W-:Y:S01]  /*04b0*/  FSETP.NEU.AND P0, PT, R41, RZ, PT ;  /* 0x000000ff2900720b */ /* 0x020fe20003f0d000 */
[----:B------:R-:W-:Y:S02]  /*04c0*/  USEL UR4, URZ, 0xffffffff, UP0 ;  /* 0xffffffffff047887 */ /* 0x000fe40008000000 */
[----:B------:R-:W-:-:S10]  /*04d0*/  UISETP.NE.AND.EX UP1, UPT, UR9, URZ, UPT, UP1 ;  /* 0x000000ff0900728c */ /* 0x000fd4000bf25310 */
[----:B------:R-:W-:Y:S01]  /*04e0*/  VOTEU.ANY UP0, P0 ;  /* 0x0000000000ff7886 */ /* 0x000fe20000000100 */
[----:B------:R-:W-:-:S04]  /*04f0*/  @!UP1 USEL UR4, URZ, 0xffffffff, UP0 ;  /* 0xffffffffff049887 */ /* 0x000fc80008000000 */
[----:B------:R-:W-:-:S04]  /*0500*/  ULOP3.LUT UR4, UR4, 0x1, URZ, 0xc0, !UPT ;  /* 0x0000000104047892 */ /* 0x000fc8000f8ec0ff */
[----:B------:R-:W-:-:S11]  /*0510*/  UISETP.NE.U32.AND UP3, UPT, UR4, 0x1, UPT ;  /* 0x000000010400788c */ /* 0x000fd6000bf65070 */
.L_x_8:
[----:B------:R-:W3:Y:S01]  /*0520*/  SHFL.IDX PT, R0, R85, RZ, 0x1f ;  /* 0x00001fff55007589 */ /* 0x000ee200000e0000 */
[----:B------:R-:W-:-:S04]  /*0530*/  UISETP.NE.AND UP0, UPT, UR13, 0x2, UPT ;  /* 0x000000020d00788c */ /* 0x000fc8000bf05270 */
[----:B------:R-:W-:Y:S02]  /*0540*/  UISETP.EQ.AND UP1, UPT, UR33, URZ, !UP0 ;  /* 0x000000ff2100728c */ /* 0x000fe4000c722270 */
[----:B------:R-:W-:-:S04]  /*0550*/  USEL UR37, URZ, 0x1, UP0 ;  /* 0x00000001ff257887 */ /* 0x000fc80008000000 */
[----:B------:R-:W-:Y:S02]  /*0560*/  PLOP3.LUT P3, PT, P1, PT, UP1, 0x80, 0x8 ;  /* 0x000000000008781c */ /* 0x000fe40000f6f018 */
[----:B---3--:R-:W-:-:S13]  /*0570*/  ISETP.NE.AND P0, PT, R0, RZ, PT ;  /* 0x000000ff0000720c */ /* 0x008fda0003f05270 */
[----:B------:R-:W-:Y:S05]  /*0580*/  @P0 BRA `(.L_x_9) ;  /* 0x0000000000600947 */ /* 0x000fea0003800000 */
[----:B------:R-:W3:Y:S01]  /*0590*/  S2UR UR5, SR_CgaCtaId ;  /* 0x00000000000579c3 */ /* 0x000ee20000008800 */
[----:B------:R-:W-:Y:S01]  /*05a0*/  UMOV UR4, 0x400 ;  /* 0x0000040000047882 */ /* 0x000fe20000000000 */
[----:B------:R-:W-:Y:S01]  /*05b0*/  UMOV UR8, 0x1 ;  /* 0x0000000100087882 */ /* 0x000fe20000000000 */
[----:B------:R-:W-:Y:S01]  /*05c0*/  UMOV UR6, 0x2 ;  /* 0x0000000200067882 */ /* 0x000fe20000000000 */
[----:B------:R-:W-:-:S04]  /*05d0*/  UIADD3 UR8, UPT, UPT, -UR8, 0x100000, URZ ;  /* 0x0010000008087890 */ /* 0x000fc8000fffe1ff */
[----:B------:R-:W-:Y:S02]  /*05e0*/  USHF.L.U32 UR9, UR8, 0xb, URZ ;  /* 0x0000000b08097899 */ /* 0x000fe400080006ff */
[----:B------:R-:W-:Y:S02]  /*05f0*/  USHF.L.U32 UR8, UR8, 0x1, URZ ;  /* 0x0000000108087899 */ /* 0x000fe400080006ff */
[----:B------:R-:W-:-:S04]  /*0600*/  UIADD3 UR6, UPT, UPT, -UR6, 0x100000, URZ ;  /* 0x0010000006067890 */ /* 0x000fc8000fffe1ff */
[----:B------:R-:W-:Y:S02]  /*0610*/  USHF.L.U32 UR7, UR6, 0xb, URZ ;  /* 0x0000000b06077899 */ /* 0x000fe400080006ff */
[----:B------:R-:W-:Y:S01]  /*0620*/  USHF.L.U32 UR6, UR6, 0x1, URZ ;  /* 0x0000000106067899 */ /* 0x000fe200080006ff */
[----:B------:R-:W-:Y:S01]  /*0630*/  ELECT P0, URZ, PT ;  /* 0x0000000000ff782f */ /* 0x000fe20003800000 */
[----:B---3--:R-:W-:Y:S01]  /*0640*/  ULEA UR4, UR5, UR4, 0x18 ;  /* 0x0000000405047291 */ /* 0x008fe2000f8ec0ff */
[----:B------:R-:W3:Y:S11]  /*0650*/  FENCE.VIEW.ASYNC.S ;  /* 0x00000000000073c6 */ /* 0x000ef60000000000 */
[----:B---3--:R3:W4:Y:S01]  /*0660*/  SYNCS.EXCH.64 URZ, [UR4], UR8 ;  /* 0x0000000804ff75b2 */ /* 0x0087220008000100 */
[----:B------:R3:W1:Y:S01]  /*0670*/  SYNCS.EXCH.64 URZ, [UR4+0x28], UR6 ;  /* 0x0000280604ff75b2 */ /* 0x0006620008000100 */
        /* <DEDUP_REMOVED lines=8> */
[----:B------:R-:W-:Y:S01]  /*0700*/  NOP ;  /* 0x0000000000007918 */ /* 0x000fe20000000000 */
.L_x_9:
[----:B------:R-:W2:Y:S01]  /*0710*/  SHFL.IDX PT, R0, R85, RZ, 0x1f ;  /* 0x00001fff55007589 */ /* 0x000ea200000e0000 */
[----:B------:R-:W-:Y:S01]  /*0720*/  NOP ;  /* 0x0000000000007918 */ /* 0x000fe20000000000 */
[----:B--2---:R-:W-:-:S13]  /*0730*/  ISETP.NE.AND P0, PT, R0, 0x1, PT ;  /* 0x000000010000780c */ /* 0x004fda0003f05270 */
[----:B------:R-:W-:Y:S05]  /*0740*/  @P0 BRA `(.L_x_10) ;  /* 0x0000000000500947 */ /* 0x000fea0003800000 */
[----:B------:R-:W2:Y:S01]  /*0750*/  S2UR UR5, SR_CgaCtaId ;  /* 0x00000000000579c3 */ /* 0x000ea20000008800 */
[----:B---3--:R-:W-:Y:S01]  /*0760*/  UMOV UR4, 0x400 ;  /* 0x0000040000047882 */ /* 0x008fe20000000000 */
        /* <DEDUP_REMOVED lines=9> */
[----:B--2---:R-:W-:Y:S01]  /*0800*/  ULEA UR4, UR5, UR4, 0x18 ;  /* 0x0000000405047291 */ /* 0x004fe2000f8ec0ff */
[----:B------:R-:W2:Y:S11]  /*0810*/  FENCE.VIEW.ASYNC.S ;  /* 0x00000000000073c6 */ /* 0x000eb60000000000 */
[----:B--2---:R2:W3:Y:S01]  /*0820*/  SYNCS.EXCH.64 URZ, [UR4+0x50], UR8 ;  /* 0x0000500804ff75b2 */ /* 0x0044e20008000100 */
[----:B------:R2:W1:Y:S01]  /*0830*/  SYNCS.EXCH.64 URZ, [UR4+0x68], UR6 ;  /* 0x0000680604ff75b2 */ /* 0x0004620008000100 */
[----:B------:R2:W1:Y:S01]  /*0840*/  SYNCS.EXCH.64 URZ, [UR4+0x58], UR8 ;  /* 0x0000580804ff75b2 */ /* 0x0004620008000100 */
[----:B------:R2:W1:Y:S01]  /*0850*/  SYNCS.EXCH.64 URZ, [UR4+0x70], UR6 ;  /* 0x0000700604ff75b2 */ /* 0x0004620008000100 */
[----:B------:R2:W1:Y:S01]  /*0860*/  SYNCS.EXCH.64 URZ, [UR4+0x60], UR8 ;  /* 0x0000600804ff75b2 */ /* 0x0004620008000100 */
[----:B------:R2:W1:Y:S01]  /*0870*/  SYNCS.EXCH.64 URZ, [UR4+0x78], UR6 ;  /* 0x0000780604ff75b2 */ /* 0x0004620008000100 */
[----:B------:R-:W-:Y:S01]  /*0880*/  NOP ;  /* 0x0000000000007918 */ /* 0x000fe20000000000 */
.L_x_10:
[----:B------:R-:W4:Y:S01]  /*0890*/  SHFL.IDX PT, R0, R85, RZ, 0x1f ;  /* 0x00001fff55007589 */ /* 0x000f2200000e0000 */
[----:B------:R-:W-:Y:S01]  /*08a0*/  NOP ;  /* 0x0000000000007918 */ /* 0x000fe20000000000 */
[----:B----4-:R-:W-:-:S13]  /*08b0*/  ISETP.NE.AND P0, PT, R0, 0x3, PT ;  /* 0x000000030000780c */ /* 0x010fda0003f05270 */
[----:B------:R-:W-:Y:S05]  /*08c0*/  @P0 BRA `(.L_x_11) ;  /* 0x0000000000300947 */ /* 0x000fea0003800000 */
[----:B------:R-:W4:Y:S01]  /*08d0*/  S2UR UR5, SR_CgaCtaId ;  /* 0x00000000000579c3 */ /* 0x000f220000008800 */
[----:B--23--:R-:W-:Y:S01]  /*08e0*/  UMOV UR6, 0x400 ;  /* 0x0000040000067882 */ /* 0x00cfe20000000000 */
[----:B------:R-:W-:Y:S01]  /*08f0*/  UMOV UR4, 0x20 ;  /* 0x0000002000047882 */ /* 0x000fe20000000000 */
[----:B------:R-:W-:Y:S01]  /*0900*/  ELECT P0, URZ, PT ;  /* 0x0000000000ff782f */ /* 0x000fe20003800000 */
[----:B----4-:R-:W-:Y:S02]  /*0910*/  ULEA UR6, UR5, UR6, 0x18 ;  /* 0x0000000605067291 */ /* 0x010fe4000f8ec0ff */
[----:B------:R-:W-:-:S04]  /*0920*/  UIADD3 UR4, UPT, UPT, -UR4, 0x100000, URZ ;  /* 0x0010000004047890 */ /* 0x000fc8000fffe1ff */
[----:B------:R-:W-:Y:S02]  /*0930*/  USHF.L.U32 UR5, UR4, 0xb, URZ ;  /* 0x0000000b04057899 */ /* 0x000fe400080006ff */
[----:B------:R-:W-:Y:S01]  /*0940*/  USHF.L.U32 UR4, UR4, 0x1, URZ ;  /* 0x0000000104047899 */ /* 0x000fe200080006ff */
[----:B------:R-:W2:Y:S11]  /*0950*/  FENCE.VIEW.ASYNC.S ;  /* 0x00000000000073c6 */ /* 0x000eb60000000000 */
[----:B--2---:R4:W2:Y:S01]  /*0960*/  SYNCS.EXCH.64 URZ, [UR6+0x80], UR4 ;  /* 0x0000800406ff75b2 */ /* 0x0048a20008000100 */
[----:B------:R4:W3:Y:S02]  /*0970*/  SYNCS.EXCH.64 URZ, [UR6+0x88], UR4 ;  /* 0x0000880406ff75b2 */ /* 0x0008e40008000100 */
[----:B----4-:R-:W-:Y:S01]  /*0980*/  NOP ;  /* 0x0000000000007918 */ /* 0x010fe20000000000 */
.L_x_11:
[----:B------:R-:W4:Y:S01]  /*0990*/  SHFL.IDX PT, R0, R85, RZ, 0x1f ;  /* 0x00001fff55007589 */ /* 0x000f2200000e0000 */
[----:B------:R-:W-:Y:S01]  /*09a0*/  NOP ;  /* 0x0000000000007918 */ /* 0x000fe20000000000 */
[----:B----4-:R-:W-:-:S13]  /*09b0*/  ISETP.NE.AND P0, PT, R0, 0x4, PT ;  /* 0x000000040000780c */ /* 0x010fda0003f05270 */
[----:B------:R-:W-:Y:S05]  /*09c0*/  @P0 BRA `(.L_x_12) ;  /* 0x00000000004c0947 */ /* 0x000fea0003800000 */
[----:B------:R-:W4:Y:S01]  /*09d0*/  S2UR UR5, SR_CgaCtaId ;  /* 0x00000000000579c3 */ /* 0x000f220000008800 */
[----:B--23--:R-:W-:Y:S01]  /*09e0*/  UMOV UR4, 0x3a0 ;  /* 0x000003a000047882 */ /* 0x00cfe20000000000 */
[----:B------:R-:W-:Y:S01]  /*09f0*/  UMOV UR6, 0x400 ;  /* 0x0000040000067882 */ /* 0x000fe20000000000 */
[----:B------:R-:W-:Y:S01]  /*0a00*/  USEL UR4, UR4, 0x320, UP3 ;  /* 0x0000032004047887 */ /* 0x000fe20009800000 */
[----:B------:R-:W-:Y:S01]  /*0a10*/  UMOV UR8, 0x1 ;  /* 0x0000000100087882 */ /* 0x000fe20000000000 */
[----:B------:R-:W-:Y:S01]  /*0a20*/  ELECT P0, URZ, PT ;  /* 0x0000000000ff782f */ /* 0x000fe20003800000 */
[----:B------:R-:W-:-:S04]  /*0a30*/  UIADD3 UR8, UPT, UPT, -UR8, 0x100000, URZ ;  /* 0x0010000008087890 */ /* 0x000fc8000fffe1ff */
[----:B------:R-:W-:Y:S02]  /*0a40*/  USHF.L.U32 UR9, UR8, 0xb, URZ ;  /* 0x0000000b08097899 */ /* 0x000fe400080006ff */
[----:B------:R-:W-:Y:S02]  /*0a50*/  USHF.L.U32 UR8, UR8, 0x1, URZ ;  /* 0x0000000108087899 */ /* 0x000fe400080006ff */
[----:B----4-:R-:W-:Y:S02]  /*0a60*/  ULEA UR6, UR5, UR6, 0x18 ;  /* 0x0000000605067291 */ /* 0x010fe4000f8ec0ff */
[----:B------:R-:W-:-:S04]  /*0a70*/  UIADD3 UR4, UPT, UPT, -UR4, 0x100000, URZ ;  /* 0x0010000004047890 */ /* 0x000fc8000fffe1ff */
[----:B------:R-:W-:Y:S02]  /*0a80*/  USHF.L.U32 UR5, UR4, 0xb, URZ ;  /* 0x0000000b04057899 */ /* 0x000fe400080006ff */
[----:B------:R-:W-:Y:S01]  /*0a90*/  USHF.L.U32 UR4, UR4, 0x1, URZ ;  /* 0x0000000104047899 */ /* 0x000fe200080006ff */
[----:B------:R-:W2:Y:S03]  /*0aa0*/  FENCE.VIEW.ASYNC.S ;  /* 0x00000000000073c6 */ /* 0x000ea60000000000 */
[----:B--2---:R4:W2:Y:S08]  /*0ab0*/  SYNCS.EXCH.64 URZ, [UR6+0x90], UR8 ;  /* 0x0000900806ff75b2 */ /* 0x0048b00008000100 */
[----:B------:R4:W3:Y:S01]  /*0ac0*/  SYNCS.EXCH.64 URZ, [UR6+0xa0], UR4 ;  /* 0x0000a00406ff75b2 */ /* 0x0008e20008000100 */
[----:B------:R4:W1:Y:S01]  /*0ad0*/  SYNCS.EXCH.64 URZ, [UR6+0x98], UR8 ;  /* 0x0000980806ff75b2 */ /* 0x0008620008000100 */
[----:B------:R4:W1:Y:S02]  /*0ae0*/  SYNCS.EXCH.64 URZ, [UR6+0xa8], UR4 ;  /* 0x0000a80406ff75b2 */ /* 0x0008640008000100 */
[----:B----4-:R-:W-:Y:S01]  /*0af0*/  NOP ;  /* 0x0000000000007918 */ /* 0x010fe20000000000 */
.L_x_12:
[----:B------:R-:W4:Y:S01]  /*0b00*/  SHFL.IDX PT, R0, R85, RZ, 0x1f ;  /* 0x00001fff55007589 */ /* 0x000f2200000e0000 */
[----:B------:R-:W-:Y:S01]  /*0b10*/  NOP ;  /* 0x0000000000007918 */ /* 0x000fe20000000000 */
[----:B----4-:R-:W-:-:S13]  /*0b20*/  ISETP.NE.AND P0, PT, R0, 0x5, PT ;  /* 0x000000050000780c */ /* 0x010fda0003f05270 */
[----:B------:R-:W-:Y:S05]  /*0b30*/  @P0 BRA `(.L_x_13) ;  /* 0x0000000000580947 */ /* 0x000fea0003800000 */
[----:B------:R-:W4:Y:S01]  /*0b40*/  S2UR UR5, SR_CgaCtaId ;  /* 0x00000000000579c3 */ /* 0x000f220000008800 */
[----:B--23--:R-:W-:Y:S01]  /*0b50*/  UMOV UR4, 0x400 ;  /* 0x0000040000047882 */ /* 0x00cfe20000000000 */
        /* <DEDUP_REMOVED lines=9> */
[----:B----4-:R-:W-:Y:S01]  /*0bf0*/  ULEA UR4, UR5, UR4, 0x18 ;  /* 0x0000000405047291 */ /* 0x010fe2000f8ec0ff */
[----:B------:R-:W2:Y:S11]  /*0c00*/  FENCE.VIEW.ASYNC.S ;  /* 0x00000000000073c6 */ /* 0x000eb60000000000 */
[----:B--2---:R4:W2:Y:S01]  /*0c10*/  SYNCS.EXCH.64 URZ, [UR4+0xb0], UR6 ;  /* 0x0000b00604ff75b2 */ /* 0x0048a20008000100 */
[----:B------:R4:W3:Y:S01]  /*0c20*/  SYNCS.EXCH.64 URZ, [UR4+0xd0], UR8 ;  /* 0x0000d00804ff75b2 */ /* 0x0008e20008000100 */
[----:B------:R4:W1:Y:S01]  /*0c30*/  SYNCS.EXCH.64 URZ, [UR4+0xb8], UR6 ;  /* 0x0000b80604ff75b2 */ /* 0x0008620008000100 */
[----:B------:R4:W1:Y:S01]  /*0c40*/  SYNCS.EXCH.64 URZ, [UR4+0xd8], UR8 ;  /* 0x0000d80804ff75b2 */ /* 0x0008620008000100 */
[----:B------:R4:W1:Y:S01]  /*0c50*/  SYNCS.EXCH.64 URZ, [UR4+0xc0], UR6 ;  /* 0x0000c00604ff75b2 */ /* 0x0008620008000100 */
[----:B------:R4:W1:Y:S01]  /*0c60*/  SYNCS.EXCH.64 URZ, [UR4+0xe0], UR8 ;  /* 0x0000e00804ff75b2 */ /* 0x0008620008000100 */
[----:B------:R4:W1:Y:S01]  /*0c70*/  SYNCS.EXCH.64 URZ, [UR4+0xc8], UR6 ;  /* 0x0000c80604ff75b2 */ /* 0x0008620008000100 */
[----:B------:R4:W1:Y:S02]  /*0c80*/  SYNCS.EXCH.64 URZ, [UR4+0xe8], UR8 ;  /* 0x0000e80804ff75b2 */ /* 0x0008640008000100 */
[----:B----4-:R-:W-:Y:S01]  /*0c90*/  NOP ;  /* 0x0000000000007918 */ /* 0x010fe20000000000 */
.L_x_13:
[----:B------:R-:W4:Y:S01]  /*0ca0*/  SHFL.IDX PT, R0, R85, RZ, 0x1f ;  /* 0x00001fff55007589 */ /* 0x000f2200000e0000 */
[----:B------:R-:W-:Y:S01]  /*0cb0*/  ISETP.NE.OR P1, PT, RZ, UR13, !P1 ;  /* 0x0000000dff007c0c */ /* 0x000fe2000cf25670 */
[----:B------:R-:W-:Y:S01]  /*0cc0*/  NOP ;  /* 0x0000000000007918 */ /* 0x000fe20000000000 */
[----:B----4-:R-:W-:-:S13]  /*0cd0*/  ISETP.NE.AND P0, PT, R0, 0x3, PT ;  /* 0x000000030000780c */ /* 0x010fda0003f05270 */
[----:B------:R-:W-:Y:S05]  /*0ce0*/  @P0 BRA `(.L_x_14) ;  /* 0x0000000000380947 */ /* 0x000fea0003800000 */
[----:B------:R-:W4:Y:S01]  /*0cf0*/  S2UR UR5, SR_CgaCtaId ;  /* 0x00000000000579c3 */ /* 0x000f220000008800 */
[----:B--23--:R-:W-:Y:S01]  /*0d00*/  UMOV UR4, 0x400 ;  /* 0x0000040000047882 */ /* 0x00cfe20000000000 */
[----:B------:R-:W-:Y:S01]  /*0d10*/  UMOV UR6, 0x20 ;  /* 0x0000002000067882 */ /* 0x000fe20000000000 */
[----:B------:R-:W-:Y:S01]  /*0d20*/  ELECT P0, URZ, PT ;  /* 0x0000000000ff782f */ /* 0x000fe20003800000 */
[----:B------:R-:W-:-:S04]  /*0d30*/  UIADD3 UR6, UPT, UPT, -UR6, 0x100000, URZ ;  /* 0x0010000006067890 */ /* 0x000fc8000fffe1ff */
[----:B------:R-:W-:Y:S02]  /*0d40*/  USHF.L.U32 UR7, UR6, 0xb, URZ ;  /* 0x0000000b06077899 */ /* 0x000fe400080006ff */
[----:B------:R-:W-:Y:S02]  /*0d50*/  USHF.L.U32 UR6, UR6, 0x1, URZ ;  /* 0x0000000106067899 */ /* 0x000fe400080006ff */
[----:B----4-:R-:W-:Y:S01]  /*0d60*/  ULEA UR4, UR5, UR4, 0x18 ;  /* 0x0000000405047291 */ /* 0x010fe2000f8ec0ff */
[----:B------:R-:W2:Y:S11]  /*0d70*/  FENCE.VIEW.ASYNC.S ;  /* 0x00000000000073c6 */ /* 0x000eb60000000000 */
[----:B--2---:R4:W2:Y:S01]  /*0d80*/  SYNCS.EXCH.64 URZ, [UR4+0xf0], UR6 ;  /* 0x0000f00604ff75b2 */ /* 0x0048a20008000100 */
[----:B------:R4:W3:Y:S01]  /*0d90*/  SYNCS.EXCH.64 URZ, [UR4+0x100], UR6 ;  /* 0x0001000604ff75b2 */ /* 0x0008e20008000100 */
[----:B------:R4:W1:Y:S01]  /*0da0*/  SYNCS.EXCH.64 URZ, [UR4+0xf8], UR6 ;  /* 0x0000f80604ff75b2 */ /* 0x0008620008000100 */
[----:B------:R4:W1:Y:S02]  /*0db0*/  SYNCS.EXCH.64 URZ, [UR4+0x108], UR6 ;  /* 0x0001080604ff75b2 */ /* 0x0008640008000100 */
[----:B----4-:R-:W-:Y:S01]  /*0dc0*/  NOP ;  /* 0x0000000000007918 */ /* 0x010fe20000000000 */
.L_x_14:
[----:B--23--:R-:W2:Y:S01]  /*0dd0*/  S2UR UR7, SR_CgaCtaId ;  /* 0x00000000000779c3 */ /* 0x00cea20000008800 */
[----:B------:R-:W-:Y:S01]  /*0de0*/  VOTEU.ALL UP0, P1 ;  /* 0x0000000000ff7886 */ /* 0x000fe20000800000 */
[----:B------:R-:W-:Y:S01]  /*0df0*/  UMOV UR4, 0x20 ;  /* 0x0000002000047882 */ /* 0x000fe20000000000 */
[----:B------:R-:W-:Y:S01]  /*0e00*/  NOP ;  /* 0x0000000000007918 */ /* 0x000fe20000000000 */
[----:B-1----:R-:W-:Y:S01]  /*0e10*/  LOP3.LUT R3, R92, 0x1f, RZ, 0xc0, !PT ;  /* 0x0000001f5c037812 */ /* 0x002fe200078ec0ff */
[----:B------:R-:W-:Y:S01]  /*0e20*/  UISETP.NE.AND UP4, UPT, UR13, URZ, UPT ;  /* 0x000000ff0d00728c */ /* 0x000fe2000bf85270 */
[----:B------:R-:W-:Y:S01]  /*0e30*/  @!UP0 UMOV UR6, 0x400 ;  /* 0x0000040000068882 */ /* 0x000fe20000000000 */
[----:B------:R-:W-:-:S04]  /*0e40*/  @!UP0 UIADD3 UR4, UPT, UPT, -UR4, 0x100000, URZ ;  /* 0x0010000004048890 */ /* 0x000fc8000fffe1ff */
[----:B------:R-:W-:Y:S02]  /*0e50*/  @!UP0 USHF.L.U32 UR5, UR4, 0xb, URZ ;  /* 0x0000000b04058899 */ /* 0x000fe400080006ff */
[----:B------:R-:W-:Y:S02]  /*0e60*/  @!UP0 USHF.L.U32 UR4, UR4, 0x1, URZ ;  /* 0x0000000104048899 */ /* 0x000fe400080006ff */
[----:B--2---:R-:W-:Y:S01]  /*0e70*/  @!UP0 ULEA UR6, UR7, UR6, 0x18 ;  /* 0x0000000607068291 */ /* 0x004fe2000f8ec0ff */
[----:B------:R-:W1:Y:S01]  /*0e80*/  LDCU UR7, c[0x0][0x36c] ;  /* 0x00006d80ff0777ac */ /* 0x000e620008000800 */
[----:B------:R-:W-:Y:S01]  /*0e90*/  VOTEU.ALL UP0, P1 ;  /* 0x0000000000ff7886 */ /* 0x000fe20000800000 */
[----:B------:R-:W2:Y:S09]  /*0ea0*/  FENCE.VIEW.ASYNC.S ;  /* 0x00000000000073c6 */ /* 0x000eb20000000000 */
[----:B--2---:R2:W3:Y:S01]  /*0eb0*/  @!UP0 SYNCS.EXCH.64 URZ, [UR6+0x110], UR4 ;  /* 0x0001100406ff85b2 */ /* 0x0044e20008000100 */
[----:B-1----:R-:W-:-:S09]  /*0ec0*/  UISETP.EQ.U32.AND UP5, UPT, UR7, 0x1, UPT ;  /* 0x000000010700788c */ /* 0x002fd2000bfa2070 */
[----:B--2---:R-:W-:Y:S05]  /*0ed0*/  BRA.U !UP5, `(.L_x_15) ;  /* 0x000000010d087547 */ /* 0x004fea000b800000 */
[----:B---3--:R-:W-:Y:S01]  /*0ee0*/  UCGABAR_ARV ;  /* 0x00000000000079c7 */ /* 0x008fe20008000000 */
[----:B------:R-:W-:Y:S05]  /*0ef0*/  BRA `(.L_x_16) ;  /* 0x0000000000047947 */ /* 0x000fea0003800000 */
.L_x_15:
[----:B---3--:R-:W-:Y:S01]  /*0f00*/  NOP ;  /* 0x0000000000007918 */ /* 0x008fe20000000000 */
.L_x_16:
[----:B------:R-:W1:Y:S01]  /*0f10*/  S2UR UR19, SR_CTAID.X ;  /* 0x00000000001379c3 */ /* 0x000e620000002500 */
[----:B------:R-:W-:-:S05]  /*0f20*/  CS2R.32 R87, SR_CgaSize ;  /* 0x0000000000577805 */ /* 0x000fca0000008a00 */
[----:B------:R-:W-:-:S05]  /*0f30*/  IMAD R87, R87, -0xa0, RZ ;  /* 0xffffff6057577824 */ /* 0x000fca00078e02ff */
[----:B------:R-:W-:-:S14]  /*0f40*/  R2UR UR5, R87 ;  /* 0x00000000570572ca */ /* 0x000fdc00000e0000 */
[----:B------:R-:W2:Y:S01]  /*0f50*/  LDCU UR5, c[0x0][UR5+0x2b0] ;  /* 0x00005600050577ac */ /* 0x000ea20008000800 */
[----:B------:R-:W-:-:S05]  /*0f60*/  CS2R.32 R87, SR_CgaSize ;  /* 0x0000000000577805 */ /* 0x000fca0000008a00 */
[----:B------:R-:W-:-:S05]  /*0f70*/  IMAD R87, R87, -0xa0, RZ ;  /* 0xffffff6057577824 */ /* 0x000fca00078e02ff */
[----:B------:R-:W-:-:S14]  /*0f80*/  R2UR UR4, R87 ;  /* 0x00000000570472ca */ /* 0x000fdc00000e0000 */
[----:B------:R-:W3:Y:S01]  /*0f90*/  LDCU UR4, c[0x0][UR4+0x2b4] ;  /* 0x00005680040477ac */ /* 0x000ee20008000800 */
[----:B------:R-:W4:Y:S01]  /*0fa0*/  S2UR UR7, SR_CTAID.Y ;  /* 0x00000000000779c3 */ /* 0x000f220000002600 */
[----:B------:R-:W-:-:S05]  /*0fb0*/  CS2R.32 R87, SR_CgaSize ;  /* 0x0000000000577805 */ /* 0x000fca0000008a00 */
[----:B------:R-:W-:-:S05]  /*0fc0*/  IMAD R87, R87, -0xa0, RZ ;  /* 0xffffff6057577824 */ /* 0x000fca00078e02ff */
[----:B------:R-:W-:-:S14]  /*0fd0*/  R2UR UR8, R87 ;  /* 0x00000000570872ca */ /* 0x000fdc00000e0000 */
[----:B------:R-:W3:Y:S01]  /*0fe0*/  LDCU UR8, c[0x0][UR8+0x2a0] ;  /* 0x00005400080877ac */ /* 0x000ee20008000800 */
[----:B------:R-:W-:-:S05]  /*0ff0*/  CS2R.32 R87, SR_CgaSize ;  /* 0x0000000000577805 */ /* 0x000fca0000008a00 */
[----:B------:R-:W-:-:S05]  /*1000*/  IMAD R87, R87, -0xa0, RZ ;  /* 0xffffff6057577824 */ /* 0x000fca00078e02ff */
[----:B------:R-:W-:-:S14]  /*1010*/  R2UR UR9, R87 ;  /* 0x00000000570972ca */ /* 0x000fdc00000e0000 */
[----:B------:R-:W3:Y:S01]  /*1020*/  LDCU UR9, c[0x0][UR9+0x2a4] ;  /* 0x00005480090977ac */ /* 0x000ee20008000800 */
[----:B------:R-:W3:Y:S01]  /*1030*/  S2UR UR10, SR_CgaCtaId ;  /* 0x00000000000a79c3 */ /* 0x000ee20000008800 */
[----:B------:R-:W-:Y:S01]  /*1040*/  UISETP.GT.U32.AND UP0, UPT, UR33, 0xffff, UPT ;  /* 0x0000ffff2100788c */ /* 0x000fe2000bf04070 */
[----:B------:R-:W3:Y:S01]  /*1050*/  LDCU UR18, c[0x0][0xb24] ;  /* 0x00016480ff1277ac */ /* 0x000ee20008000800 */
[----:B------:R-:W-:Y:S01]  /*1060*/  UMOV UR29, 0x5 ;  /* 0x00000005001d7882 */ /* 0x000fe20000000000 */
[----:B-1----:R-:W-:-:S04]  /*1070*/  I2FP.F32.U32 R2, UR19 ;  /* 0x0000001300027c45 */ /* 0x002fc80008201000 */
[----:B------:R-:W1:Y:S01]  /*1080*/  S2UR UR36, SR_CTAID.Z ;  /* 0x00000000002479c3 */ /* 0x000e620000002700 */
[----:B------:R-:W1:Y:S01]  /*1090*/  LDCU UR40, c[0x0][0xb24] ;  /* 0x00016480ff2877ac */ /* 0x000e620008000800 */
[----:B--2---:R-:W-:Y:S01]  /*10a0*/  FMUL R2, R2, UR5 ;  /* 0x0000000502027c20 */ /* 0x004fe20008400000 */
[----:B------:R-:W-:Y:S01]  /*10b0*/  USEL UR5, UR33, 0xffff, !UP0 ;  /* 0x0000ffff21057887 */ /* 0x000fe2000c000000 */
[----:B----4-:R-:W-:Y:S01]  /*10c0*/  I2FP.F32.U32 R0, UR7 ;  /* 0x0000000700007c45 */ /* 0x010fe20008201000 */
[----:B------:R-:W2:Y:S03]  /*10d0*/  LDCU UR27, c[0x0][0xb30] ;  /* 0x00016600ff1b77ac */ /* 0x000ea60008000800 */
[----:B------:R-:W4:Y:S01]  /*10e0*/  F2I.U32.TRUNC.NTZ R2, R2 ;  /* 0x0000000200027305 */ /* 0x000f22000020f000 */
[----:B---3--:R-:W-:Y:S01]  /*10f0*/  FMUL R0, R0, UR4 ;  /* 0x0000000400007c20 */ /* 0x008fe20008400000 */
[----:B------:R-:W-:-:S02]  /*1100*/  ULOP3.LUT UR24, UR5, 0xffff, URZ, 0xc0, !UPT ;  /* 0x0000ffff05187892 */ /* 0x000fc4000f8ec0ff */
[----:B------:R-:W-:Y:S02]  /*1110*/  USHF.L.U32 UR28, UR10, 0xa, URZ ;  /* 0x0000000a0a1c7899 */ /* 0x000fe400080006ff */
[----:B------:R-:W-:Y:S02]  /*1120*/  UISETP.GE.AND UP2, UPT, UR18, 0x1, UPT ;  /* 0x000000011200788c */ /* 0x000fe4000bf46270 */
[----:B------:R-:W3:Y:S01]  /*1130*/  F2I.U32.TRUNC.NTZ R0, R0 ;  /* 0x0000000000007305 */ /* 0x000ee2000020f000 */
[----:B------:R-:W-:Y:S01]  /*1140*/  UMOV UR32, UR7 ;  /* 0x0000000700207c82 */ /* 0x000fe20008000000 */
[----:B------:R-:W-:Y:S01]  /*1150*/  UMOV UR25, UR19 ;  /* 0x0000001300197c82 */ /* 0x000fe20008000000 */
[----:B----4-:R-:W-:Y:S02]  /*1160*/  R2UR UR4, R2 ;  /* 0x00000000020472ca */ /* 0x010fe400000e0000 */
[----:B------:R-:W-:Y:S02]  /*1170*/  PRMT R2, RZ, 0x7610, R2 ;  /* 0x00007610ff027816 */ /* 0x000fe40000000002 */
[----:B---3--:R-:W-:-:S02]  /*1180*/  R2UR UR6, R0 ;  /* 0x00000000000672ca */ /* 0x008fc400000e0000 */
[----:B------:R-:W-:-:S07]  /*1190*/  PRMT R0, RZ, 0x7610, R0 ;  /* 0x00007610ff007816 */ /* 0x000fce0000000000 */
[----:B------:R-:W-:-:S04]  /*11a0*/  UIADD3 UR5, UPT, UPT, -UR4, URZ, URZ ;  /* 0x000000ff04057290 */ /* 0x000fc8000fffe1ff */
[----:B------:R-:W-:Y:S02]  /*11b0*/  UIMAD UR5, UR8, UR5, UR19 ;  /* 0x00000005080572a4 */ /* 0x000fe4000f8e0213 */
[----:B------:R-:W-:-:S04]  /*11c0*/  UIADD3 UR4, UPT, UPT, -UR6, URZ, URZ ;  /* 0x000000ff06047290 */ /* 0x000fc8000fffe1ff */
[----:B------:R-:W-:Y:S01]  /*11d0*/  IMAD.U32 R87, RZ, RZ, UR5 ;  /* 0x00000005ff577e24 */ /* 0x000fe2000f8e00ff */
[----:B------:R-:W-:-:S06]  /*11e0*/  UIMAD UR4, UR9, UR4, UR7 ;  /* 0x00000004090472a4 */ /* 0x000fcc000f8e0207 */
[----:B------:R-:W-:Y:S01]  /*11f0*/  IMAD.U32 R86, RZ, RZ, UR4 ;  /* 0x00000004ff567e24 */ /* 0x000fe2000f8e00ff */
[----:B-12---:R-:W-:Y:S06]  /*1200*/  BRA.U UP4, `(.L_x_17) ;  /* 0x0000000104447547 */ /* 0x006fec000b800000 */
[----:B------:R-:W-:Y:S02]  /*1210*/  R2UR UR4, R87 ;  /* 0x00000000570472ca */ /* 0x000fe400000e0000 */
[----:B------:R-:W-:-:S11]  /*1220*/  R2UR UR8, R86 ;  /* 0x00000000560872ca */ /* 0x000fd600000e0000 */
[----:B------:R-:W-:Y:S02]  /*1230*/  UISETP.GT.U32.AND UP0, UPT, UR4, 0x1, UPT ;  /* 0x000000010400788c */ /* 0x000fe4000bf04070 */
[----:B------:R-:W-:Y:S02]  /*1240*/  ULOP3.LUT UR4, UR4, 0xfffffffe, URZ, 0xc0, !UPT ;  /* 0xfffffffe04047892 */ /* 0x000fe4000f8ec0ff */
[----:B------:R-:W-:Y:S02]  /*1250*/  UISETP.NE.AND UP1, UPT, UR8, URZ, UP0 ;  /* 0x000000ff0800728c */ /* 0x000fe40008725270 */
[----:B------:R-:W-:Y:S02]  /*1260*/  UISETP.NE.AND UP0, UPT, UR8, 0x1, UP0 ;  /* 0x000000010800788c */ /* 0x000fe40008705270 */
[----:B------:R-:W-:Y:S02]  /*1270*/  USEL UR7, URZ, 0x1, UP1 ;  /* 0x00000001ff077887 */ /* 0x000fe40008800000 */
[----:B------:R-:W-:-:S02]  /*1280*/  USEL UR6, URZ, 0x4, UP0 ;  /* 0x00000004ff067887 */ /* 0x000fc40008000000 */
[----:B------:R-:W-:Y:S02]  /*1290*/  USEL UR5, URZ, 0x2, UP1 ;  /* 0x00000002ff057887 */ /* 0x000fe40008800000 */
[----:B------:R-:W-:Y:S02]  /*12a0*/  ULEA UR4, UR8, UR4, 0x1 ;  /* 0x0000000408047291 */ /* 0x000fe4000f8e08ff */
[----:B------:R-:W-:Y:S02]  /*12b0*/  USEL UR8, URZ, 0x8, UP0 ;  /* 0x00000008ff087887 */ /* 0x000fe40008000000 */
[----:B------:R-:W-:-:S03]  /*12c0*/  UIADD3 UR5, UPT, UPT, UR5, UR6, UR7 ;  /* 0x0000000605057290 */ /* 0x000fc6000fffe007 */
[----:B------:R-:W-:Y:S01]  /*12d0*/  UMOV UR6, 0x3 ;  /* 0x0000000300067882 */ /* 0x000fe20000000000 */
[----:B------:R-:W-:Y:S02]  /*12e0*/  UIADD3 UR5, UPT, UPT, UR5, UR8, URZ ;  /* 0x0000000805057290 */ /* 0x000fe4000fffe0ff */
[----:B------:R-:W-:-:S04]  /*12f0*/  USHF.L.U32 UR4, UR6, UR4, URZ ;  /* 0x0000000406047299 */ /* 0x000fc800080006ff */
[----:B------:R-:W-:Y:S02]  /*1300*/  IMAD.U32 R2, RZ, RZ, UR5 ;  /* 0x00000005ff027e24 */ /* 0x000fe4000f8e00ff */
[----:B------:R-:W-:Y:S02]  /*1310*/  IMAD.U32 R0, RZ, RZ, UR4 ;  /* 0x00000004ff007e24 */ /* 0x000fe4000f8e00ff */
.L_x_17:
[----:B------:R-:W-:Y:S05]  /*1320*/  BRA.U !UP2, `(.L_x_18) ;  /* 0x000000010ad07547 */ /* 0x000fea000b800000 */
[----:B------:R-:W1:Y:S01]  /*1330*/  LDCU.128 UR20, c[0x0][0xb10] ;  /* 0x00016200ff1477ac */ /* 0x000e620008000c00 */
[----:B------:R-:W2:Y:S01]  /*1340*/  LDCU UR12, c[0x0][0x370] ;  /* 0x00006e00ff0c77ac */ /* 0x000ea20008000800 */
[----:B------:R-:W3:Y:S01]  /*1350*/  LDCU UR5, c[0x0][0x374] ;  /* 0x00006e80ff0577ac */ /* 0x000ee20008000800 */
[----:B------:R-:W4:Y:S01]  /*1360*/  LDCU UR26, c[0x0][0xb0c] ;  /* 0x00016180ff1a77ac */ /* 0x000f220008000800 */
[----:B------:R-:W4:Y:S01]  /*1370*/  LDCU UR4, c[0x0][0xb20] ;  /* 0x00016400ff0477ac */ /* 0x000f220008000800 */
[----:B------:R-:W4:Y:S01]  /*1380*/  LDCU.64 UR16, c[0x0][0xb28] ;  /* 0x00016500ff1077ac */ /* 0x000f220008000a00 */
[----:B-1----:R-:W-:Y:S02]  /*1390*/  UISETP.NE.AND UP0, UPT, UR22, 0x1, UPT ;  /* 0x000000011600788c */ /* 0x002fe4000bf05270 */
[----:B---3--:R-:W-:Y:S02]  /*13a0*/  UIMAD.WIDE.U32 UR6, UR5, UR23, URZ ;  /* 0x00000017050672a5 */ /* 0x008fe4000f8e00ff */
[----:B--2---:R-:W-:-:S02]  /*13b0*/  UIMAD.WIDE.U32 UR8, UR12, UR20, URZ ;  /* 0x000000140c0872a5 */ /* 0x004fc4000f8e00ff */
[----:B----4-:R-:W-:Y:S02]  /*13c0*/  UISETP.NE.AND UP1, UPT, UR26, 0x1, UPT ;  /* 0x000000011a00788c */ /* 0x010fe4000bf25270 */
[----:B------:R-:W-:Y:S01]  /*13d0*/  UISETP.NE.AND UP2, UPT, UR18, 0x1, UPT ;  /* 0x000000011200788c */ /* 0x000fe2000bf45270 */
[----:B------:R-:W-:Y:S02]  /*13e0*/  UMOV UR6, UR7 ;  /* 0x0000000700067c82 */ /* 0x000fe40008000000 */
[----:B------:R-:W-:Y:S01]  /*13f0*/  UMOV UR8, UR9 ;  /* 0x0000000900087c82 */ /* 0x000fe20008000000 */
[----:B------:R-:W-:Y:S02]  /*1400*/  @UP0 USHF.R.U32.HI UR5, URZ, UR4, UR6 ;  /* 0x00000004ff050299 */ /* 0x000fe40008011606 */
[----:B------:R-:W-:Y:S02]  /*1410*/  UIMAD.WIDE.U32 UR14, UR32, UR23, URZ ;  /* 0x00000017200e72a5 */ /* 0x000fe4000f8e00ff */
[----:B------:R-:W-:-:S02]  /*1420*/  UIMAD.WIDE.U32 UR6, UR5, UR16, URZ ;  /* 0x00000010050672a5 */ /* 0x000fc4000f8e00ff */
[----:B------:R-:W-:Y:S02]  /*1430*/  @UP1 USHF.R.U32.HI UR12, URZ, UR21, UR8 ;  /* 0x00000015ff0c1299 */ /* 0x000fe40008011608 */
[----:B------:R-:W-:Y:S02]  /*1440*/  UIMAD.WIDE.U32 UR10, UR19, UR20, URZ ;  /* 0x00000014130a72a5 */ /* 0x000fe4000f8e00ff */
[----:B------:R-:W-:Y:S01]  /*1450*/  UIMAD.WIDE.U32 UR8, UR12, UR16, URZ ;  /* 0x000000100c0872a5 */ /* 0x000fe2000f8e00ff */
[----:B------:R-:W-:Y:S01]  /*1460*/  UMOV UR14, UR15 ;  /* 0x0000000f000e7c82 */ /* 0x000fe20008000000 */
[----:B------:R-:W-:Y:S01]  /*1470*/  UMOV UR6, UR7 ;  /* 0x0000000700067c82 */ /* 0x000fe20008000000 */
[----:B------:R-:W-:Y:S02]  /*1480*/  USHF.R.U32.HI UR14, URZ, UR4, UR14 ;  /* 0x00000004ff0e7299 */ /* 0x000fe4000801160e */
[----:B------:R-:W-:Y:S01]  /*1490*/  @UP2 USHF.R.U32.HI UR5, URZ, UR17, UR6 ;  /* 0x00000011ff052299 */ /* 0x000fe20008011606 */
[----:B------:R-:W-:-:S02]  /*14a0*/  UMOV UR10, UR11 ;  /* 0x0000000b000a7c82 */ /* 0x000fc40008000000 */
[----:B------:R-:W-:Y:S01]  /*14b0*/  UMOV UR6, UR9 ;  /* 0x0000000900067c82 */ /* 0x000fe20008000000 */
[----:B------:R-:W-:Y:S02]  /*14c0*/  USHF.R.U32.HI UR10, URZ, UR21, UR10 ;  /* 0x00000015ff0a7299 */ /* 0x000fe4000801160a */
[----:B------:R-:W-:Y:S02]  /*14d0*/  @UP2 USHF.R.U32.HI UR12, URZ, UR17, UR6 ;  /* 0x00000011ff0c2299 */ /* 0x000fe40008011606 */
[----:B------:R-:W-:Y:S02]  /*14e0*/  USEL UR4, UR32, UR14, !UP0 ;  /* 0x0000000e20047287 */ /* 0x000fe4000c000000 */
[----:B------:R-:W-:Y:S02]  /*14f0*/  UIMAD UR6, UR5, UR18, URZ ;  /* 0x00000012050672a4 */ /* 0x000fe4000f8e02ff */
[----:B------:R-:W-:Y:S02]  /*1500*/  USEL UR5, UR19, UR10, !UP1 ;  /* 0x0000000a13057287 */ /* 0x000fe4000c800000 */
[----:B------:R-:W-:-:S02]  /*1510*/  UIMAD UR8, UR12, UR18, URZ ;  /* 0x000000120c0872a4 */ /* 0x000fc4000f8e02ff */
[----:B------:R-:W-:Y:S02]  /*1520*/  UISETP.GE.AND UP0, UPT, UR4, UR6, UPT ;  /* 0x000000060400728c */ /* 0x000fe4000bf06270 */
[----:B------:R-:W-:Y:S02]  /*1530*/  UIMAD.WIDE.U32 UR6, UR4, UR16, URZ ;  /* 0x00000010040672a5 */ /* 0x000fe4000f8e00ff */
[----:B------:R-:W-:Y:S02]  /*1540*/  UISETP.GE.OR UP0, UPT, UR5, UR8, UP0 ;  /* 0x000000080500728c */ /* 0x000fe40008706670 */
[----:B------:R-:W-:Y:S02]  /*1550*/  UIMAD.WIDE.U32 UR8, UR5, UR16, URZ ;  /* 0x00000010050872a5 */ /* 0x000fe4000f8e00ff */
[----:B------:R-:W-:Y:S02]  /*1560*/  USHF.R.U32.HI UR7, URZ, UR17, UR7 ;  /* 0x00000011ff077299 */ /* 0x000fe40008011607 */
[----:B------:R-:W-:-:S02]  /*1570*/  UIADD3 UR10, UPT, UPT, -UR4, URZ, URZ ;  /* 0x000000ff040a7290 */ /* 0x000fc4000fffe1ff */
[----:B------:R-:W-:Y:S02]  /*1580*/  USEL UR7, UR4, UR7, !UP2 ;  /* 0x0000000704077287 */ /* 0x000fe4000d000000 */
[----:B------:R-:W-:Y:S01]  /*1590*/  UIADD3 UR25, UPT, UPT, -UR5, URZ, URZ ;  /* 0x000000ff05197290 */ /* 0x000fe2000fffe1ff */
[----:B------:R-:W-:Y:S01]  /*15a0*/  @!UP0 UMOV UR6, UR9 ;  /* 0x0000000900068c82 */ /* 0x000fe20008000000 */
[----:B------:R-:W-:Y:S02]  /*15b0*/  UIADD3 UR8, UPT, UPT, -UR7, URZ, URZ ;  /* 0x000000ff07087290 */ /* 0x000fe4000fffe1ff */
[----:B------:R-:W-:Y:S02]  /*15c0*/  @!UP0 USHF.R.U32.HI UR6, URZ, UR17, UR6 ;  /* 0x00000011ff068299 */ /* 0x000fe40008011606 */
[----:B------:R-:W-:Y:S02]  /*15d0*/  UIMAD UR8, UR18, UR8, UR4 ;  /* 0x00000008120872a4 */ /* 0x000fe4000f8e0204 */
[----:B------:R-:W-:-:S02]  /*15e0*/  @!UP0 USEL UR6, UR5, UR6, !UP2 ;  /* 0x0000000605068287 */ /* 0x000fc4000d000000 */
[----:B------:R-:W-:Y:S02]  /*15f0*/  UIMAD UR32, UR22, UR10, UR32 ;  /* 0x0000000a162072a4 */ /* 0x000fe4000f8e0220 */
[----:B------:R-:W-:Y:S02]  /*1600*/  @!UP0 UIADD3 UR7, UPT, UPT, UR7, -UR6, URZ ;  /* 0x8000000607078290 */ /* 0x000fe4000fffe0ff */
[----:B------:R-:W-:Y:S02]  /*1610*/  @!UP0 UIMAD UR6, UR8, UR12, UR6 ;  /* 0x0000000c080682a4 */ /* 0x000fe4000f8e0206 */
[----:B------:R-:W-:Y:S02]  /*1620*/  @!UP0 UIMAD UR4, UR7, UR18, UR5 ;  /* 0x00000012070482a4 */ /* 0x000fe4000f8e0205 */
[----:B------:R-:W-:Y:S02]  /*1630*/  UIMAD UR25, UR26, UR25, UR19 ;  /* 0x000000191a1972a4 */ /* 0x000fe4000f8e0213 */
[----:B------:R-:W-:Y:S01]  /*1640*/  UIMAD UR32, UR4, UR22, UR32 ;  /* 0x00000016042072a4 */ /* 0x000fe2000f8e0220 */
[----:B------:R-:W-:-:S02]  /*1650*/  @!UP0 UMOV UR5, UR6 ;  /* 0x0000000600058c82 */ /* 0x000fc40008000000 */
[----:B------:R-:W-:-:S12]  /*1660*/  UIMAD UR25, UR5, UR26, UR25 ;  /* 0x0000001a051972a4 */ /* 0x000fd8000f8e0219 */
.L_x_18:
[----:B------:R-:W-:Y:S02]  /*1670*/  UISETP.NE.AND UP1, UPT, UR27, 0x1, UPT ;  /* 0x000000011b00788c */ /* 0x000fe4000bf25270 */
[----:B------:R-:W-:Y:S02]  /*1680*/  UISETP.NE.AND UP0, UPT, UR13, 0x2, UPT ;  /* 0x000000020d00788c */ /* 0x000fe4000bf05270 */
[----:B------:R-:W-:Y:S02]  /*1690*/  ULOP3.LUT UR28, UR28, 0x800, URZ, 0xc0, !UPT ;  /* 0x000008001c1c7892 */ /* 0x000fe4000f8ec0ff */
[----:B------:R-:W-:-:S03]  /*16a0*/  USHF.L.U32 UR24, UR29, UR24, URZ ;  /* 0x000000181d187299 */ /* 0x000fc600080006ff */
[----:B------:R-:W-:Y:S09]  /*16b0*/  BRA.U UP1, `(.L_x_19) ;  /* 0x0000000101447547 */ /* 0x000ff2000b800000 */
[----:B------:R-:W1:Y:S01]  /*16c0*/  LDCU.128 UR8, c[0x0][0xb10] ;  /* 0x00016200ff0877ac */ /* 0x000e620008000c00 */
[----:B------:R-:W2:Y:S01]  /*16d0*/  LDCU UR12, c[0x0][0xb0c] ;  /* 0x00016180ff0c77ac */ /* 0x000ea20008000800 */
[----:B------:R-:W3:Y:S01]  /*16e0*/  LDCU UR14, c[0x0][0xb20] ;  /* 0x00016400ff0e77ac */ /* 0x000ee20008000800 */
[----:B-1----:R-:W-:Y:S02]  /*16f0*/  UIMAD.WIDE.U32 UR6, UR25, UR8, URZ ;  /* 0x00000008190672a5 */ /* 0x002fe4000f8e00ff */
[----:B------:R-:W-:Y:S02]  /*1700*/  UIMAD.WIDE.U32 UR4, UR32, UR11, URZ ;  /* 0x0000000b200472a5 */ /* 0x000fe4000f8e00ff */
[----:B--2---:R-:W-:Y:S02]  /*1710*/  UISETP.NE.AND UP2, UPT, UR12, 0x1, UPT ;  /* 0x000000010c00788c */ /* 0x004fe4000bf45270 */
[----:B------:R-:W-:Y:S01]  /*1720*/  UISETP.NE.AND UP1, UPT, UR10, 0x1, UPT ;  /* 0x000000010a00788c */ /* 0x000fe2000bf25270 */
[----:B------:R-:W-:-:S02]  /*1730*/  UMOV UR6, UR7 ;  /* 0x0000000700067c82 */ /* 0x000fc40008000000 */
[----:B------:R-:W-:Y:S01]  /*1740*/  UMOV UR4, UR5 ;  /* 0x0000000500047c82 */ /* 0x000fe20008000000 */
[----:B------:R-:W-:Y:S02]  /*1750*/  USHF.R.U32.HI UR6, URZ, UR9, UR6 ;  /* 0x00000009ff067299 */ /* 0x000fe40008011606 */
[----:B---3--:R-:W-:Y:S02]  /*1760*/  USHF.R.U32.HI UR4, URZ, UR14, UR4 ;  /* 0x0000000eff047299 */ /* 0x008fe40008011604 */
[----:B------:R-:W-:Y:S02]  /*1770*/  USEL UR5, UR25, UR6, !UP2 ;  /* 0x0000000619057287 */ /* 0x000fe4000d000000 */
[----:B------:R-:W-:-:S04]  /*1780*/  USEL UR4, UR32, UR4, !UP1 ;  /* 0x0000000420047287 */ /* 0x000fc8000c800000 */
[----:B------:R-:W-:Y:S02]  /*1790*/  UIADD3 UR6, UPT, UPT, -UR4, UR5, URZ ;  /* 0x0000000504067290 */ /* 0x000fe4000fffe1ff */
[----:B------:R-:W-:Y:S02]  /*17a0*/  UIADD3 UR4, UPT, UPT, UR4, -UR5, URZ ;  /* 0x8000000504047290 */ /* 0x000fe4000fffe0ff */
[----:B------:R-:W-:Y:S02]  /*17b0*/  UIMAD UR32, UR6, UR10, UR32 ;  /* 0x0000000a062072a4 */ /* 0x000fe4000f8e0220 */
[----:B------:R-:W-:-:S12]  /*17c0*/  UIMAD UR25, UR4, UR12, UR25 ;  /* 0x0000000c041972a4 */ /* 0x000fd8000f8e0219 */
.L_x_19:
[----:B------:R-:W-:Y:S05]  /*17d0*/  BRA.U !UP5, `(.L_x_20) ;  /* 0x000000010d0c7547 */ /* 0x000fea000b800000 */
[----:B------:R-:W-:Y:S01]  /*17e0*/  UCGABAR_WAIT ;  /* 0x0000000000007dc7 */ /* 0x000fe20008000000 */
[----:B------:R-:W-:Y:S01]  /*17f0*/  CCTL.IVALL ;  /* 0x00000000ff00798f */ /* 0x000fe20002000000 */
[----:B------:R-:W-:Y:S05]  /*1800*/  BRA `(.L_x_21) ;  /* 0x0000000000047947 */ /* 0x000fea0003800000 */
.L_x_20:
[----:B------:R-:W-:Y:S06]  /*1810*/  BAR.SYNC.DEFER_BLOCKING 0x0 ;  /* 0x0000000000007b1d */ /* 0x000fec0000010000 */
.L_x_21:
[----:B------:R-:W-:Y:S05]  /*1820*/  BRA.U UP0, `(.L_x_22) ;  /* 0x0000001500147547 */ /* 0x000fea000b800000 */
[----:B------:R-:W1:Y:S01]  /*1830*/  LDCU UR6, c[0x0][0x38c] ;  /* 0x00007180ff0677ac */ /* 0x000e620008000800 */
[----:B------:R-:W2:Y:S01]  /*1840*/  S2UR UR9, SR_CgaCtaId ;  /* 0x00000000000979c3 */ /* 0x000ea20000008800 */
[----:B------:R-:W-:Y:S01]  /*1850*/  PLOP3.LUT P1, PT, PT, PT, UP3, 0x80, 0x8 ;  /* 0x000000000008781c */ /* 0x000fe20003f2f038 */
[----:B------:R-:W-:Y:S01]  /*1860*/  IMAD.MOV.U32 R12, RZ, RZ, 0x1 ;  /* 0x00000001ff0c7424 */ /* 0x000fe200078e00ff */
[----:B------:R-:W-:Y:S01]  /*1870*/  UMOV UR8, 0x400 ;  /* 0x0000040000087882 */ /* 0x000fe20000000000 */
[----:B------:R-:W-:Y:S01]  /*1880*/  UISETP.NE.AND UP1, UPT, UR13, URZ, UPT ;  /* 0x000000ff0d00728c */ /* 0x000fe2000bf25270 */
[----:B------:R-:W-:Y:S01]  /*1890*/  ISETP.NE.AND P2, PT, R3, RZ, P3 ;  /* 0x000000ff0300720c */ /* 0x000fe20001f45270 */
[----:B------:R-:W-:Y:S01]  /*18a0*/  USHF.L.U32 UR7, UR19, 0x7, URZ ;  /* 0x0000000713077899 */ /* 0x000fe200080006ff */
[----:B------:R-:W-:Y:S01]  /*18b0*/  PLOP3.LUT P1, PT, P1, PT, PT, 0x8, 0x80 ;  /* 0x000000000080781c */ /* 0x000fe20000f2e170 */
[----:B------:R-:W-:Y:S01]  /*18c0*/  USHF.L.U32 UR46, UR19, 0x5, URZ ;  /* 0x00000005132e7899 */ /* 0x000fe200080006ff */
[----:B------:R-:W-:Y:S01]  /*18d0*/  CS2R R10, SRZ ;  /* 0x00000000000a7805 */ /* 0x000fe2000001ff00 */
[----:B------:R-:W-:Y:S01]  /*18e0*/  IMAD.MOV.U32 R9, RZ, RZ, RZ ;  /* 0x000000ffff097224 */ /* 0x000fe200078e00ff */
[----:B------:R-:W3:Y:S01]  /*18f0*/  LDCU UR39, c[0x0][0x370] ;  /* 0x00006e00ff2777ac */ /* 0x000ee20008000800 */
[----:B------:R-:W-:Y:S01]  /*1900*/  IMAD.MOV.U32 R8, RZ, RZ, 0x1 ;  /* 0x00000001ff087424 */ /* 0x000fe200078e00ff */
[----:B------:R-:W4:Y:S01]  /*1910*/  LDCU.64 UR26, c[0x0][0x348] ;  /* 0x00006900ff1a77ac */ /* 0x000f220008000a00 */
[----:B-1----:R-:W-:-:S02]  /*1920*/  UIADD3 UR5, UPT, UPT, UR6, 0x1f, URZ ;  /* 0x0000001f06057890 */ /* 0x002fc4000fffe0ff */
[----:B------:R-:W-:Y:S02]  /*1930*/  UIADD3 UR47, UPT, UPT, UR6, 0x3e, URZ ;  /* 0x0000003e062f7890 */ /* 0x000fe4000fffe0ff */
[----:B------:R-:W-:Y:S02]  /*1940*/  USHF.R.S32.HI UR4, URZ, 0x1f, UR5 ;  /* 0x0000001fff047899 */ /* 0x000fe40008011405 */
[----:B--2---:R-:W-:Y:S02]  /*1950*/  ULEA UR13, UR9, UR8, 0x18 ;  /* 0x00000008090d7291 */ /* 0x004fe4000f8ec0ff */
[----:B------:R-:W-:Y:S02]  /*1960*/  ULEA.HI UR4, UR4, UR5, URZ, 0x5 ;  /* 0x0000000504047291 */ /* 0x000fe4000f8f28ff */
[----:B------:R-:W-:Y:S02]  /*1970*/  ULOP3.LUT UR5, UR7, 0x80, URZ, 0xc0, !UPT ;  /* 0x0000008007057892 */ /* 0x000fe4000f8ec0ff */
[----:B------:R-:W-:-:S02]  /*1980*/  USHF.R.S32.HI UR42, URZ, 0x5, UR4 ;  /* 0x00000005ff2a7899 */ /* 0x000fc40008011404 */
[----:B------:R-:W-:Y:S02]  /*1990*/  UIADD3 UR4, UPT, UPT, UR6, -0x1, URZ ;  /* 0xffffffff06047890 */ /* 0x000fe4000fffe0ff */
[----:B------:R-:W-:Y:S02]  /*19a0*/  UISETP.LT.U32.AND UP0, UPT, UR42, 0x5, UPT ;  /* 0x000000052a00788c */ /* 0x000fe4000bf01070 */
[----:B------:R-:W-:Y:S02]  /*19b0*/  UISETP.GE.U32.AND UP2, UPT, UR4, -0x3f, UPT ;  /* 0xffffffc10400788c */ /* 0x000fe4000bf46070 */
[----:B------:R-:W-:Y:S02]  /*19c0*/  USEL UR41, UR42, 0x5, UP0 ;  /* 0x000000052a297887 */ /* 0x000fe40008000000 */
[----:B------:R-:W-:Y:S02]  /*19d0*/  ULEA UR30, UR28, UR13, 0x1 ;  /* 0x0000000d1c1e7291 */ /* 0x000fe4000f8e08ff */
[----:B------:R-:W-:Y:S01]  /*19e0*/  UIADD3 UR4, UPT, UPT, UR41, -0x1, URZ ;  /* 0xffffffff29047890 */ /* 0x000fe2000fffe0ff */
[----:B------:R-:W1:Y:S04]  /*19f0*/  LDCU UR38, c[0x0][0x374] ;  /* 0x00006e80ff2677ac */ /* 0x000e680008000800 */
[----:B------:R-:W-:-:S02]  /*1a00*/  @UP2 UIADD3 UR4, UPT, UPT, UR41, URZ, URZ ;  /* 0x000000ff29042290 */ /* 0x000fc4000fffe0ff */
[----:B------:R-:W-:Y:S02]  /*1a10*/  ULOP3.LUT UR46, UR46, 0x20, URZ, 0xc0, !UPT ;  /* 0x000000202e2e7892 */ /* 0x000fe4000f8ec0ff */
[----:B------:R-:W-:Y:S02]  /*1a20*/  USEL UR21, UR37, 0x2, UP1 ;  /* 0x0000000225157887 */ /* 0x000fe40008800000 */
[----:B------:R-:W-:Y:S02]  /*1a30*/  ULEA.HI UR45, UR28, UR5, URZ, 0x1b ;  /* 0x000000051c2d7291 */ /* 0x000fe4000f8fd8ff */
[----:B------:R-:W-:Y:S02]  /*1a40*/  UIADD3 UR30, UPT, UPT, UR30, 0x6400, URZ ;  /* 0x000064001e1e7890 */ /* 0x000fe4000fffe0ff */
[----:B------:R-:W-:Y:S02]  /*1a50*/  UIADD3 UR44, UPT, UPT, UR42, -UR41, URZ ;  /* 0x800000292a2c7290 */ /* 0x000fe4000fffe0ff */
[----:B------:R-:W-:-:S02]  /*1a60*/  UIADD3 UR29, UPT, UPT, UR4, 0x1, URZ ;  /* 0x00000001041d7890 */ /* 0x000fc4000fffe0ff */
[----:B------:R-:W-:Y:S01]  /*1a70*/  UIADD3 UR43, UPT, UPT, -UR4, URZ, URZ ;  /* 0x000000ff042b7290 */ /* 0x000fe2000fffe1ff */
[----:B-1-34-:R-:W-:-:S11]  /*1a80*/  UMOV UR6, URZ ;  /* 0x000000ff00067c82 */ /* 0x01afd60008000000 */
.L_x_42:
[----:B-1----:R-:W1:Y:S02]  /*1a90*/  S2UR UR4, SR_CgaCtaId ;  /* 0x00000000000479c3 */ /* 0x002e640000008800 */
[----:B-1----:R-:W-:-:S09]  /*1aa0*/  UISETP.NE.AND UP0, UPT, UR4, URZ, UPT ;  /* 0x000000ff0400728c */ /* 0x002fd2000bf05270 */
[----:B------:R-:W-:Y:S05]  /*1ab0*/  BRA.U UP0, `(.L_x_23) ;  /* 0x0000000100287547 */ /* 0x000fea000b800000 */
[----:B------:R-:W-:Y:S02]  /*1ac0*/  LEA R0, R9, UR13, 0x3 ;  /* 0x0000000d09007c11 */ /* 0x000fe4000f8e18ff */
[----:B------:R-:W-:-:S04]  /*1ad0*/  SHF.L.U32 R3, R8, 0x1f, RZ ;  /* 0x0000001f08037819 */ /* 0x000fc800000006ff */
[----:B------:R-:W1:Y:S02]  /*1ae0*/  SYNCS.PHASECHK.TRANS64.TRYWAIT P0, [R0+URZ+0x100], R3 ;  /* 0x00010003000075a7 */ /* 0x000e6400080011ff */
[----:B-1----:R-:W-:Y:S05]  /*1af0*/  @!P0 BRA `(.L_x_24) ;  /* 0x0000006800048947 */ /* 0x002fea0003800000 */
.L_x_134:
[----:B------:R2:W-:Y:S01]  /*1b00*/  SYNCS.ARRIVE.TRANS64.A1T0 RZ, [R0+URZ+0xf0], RZ ;  /* 0x0000f0ff00ff79a7 */ /* 0x0005e200081000ff */
[----:B------:R-:W-:-:S05]  /*1b10*/  VIADD R9, R9, 0x1 ;  /* 0x0000000109097836 */ /* 0x000fca0000000000 */
[----:B------:R-:W-:-:S04]  /*1b20*/  ISETP.NE.AND P0, PT, R9, 0x2, PT ;  /* 0x000000020900780c */ /* 0x000fc80003f05270 */
[----:B-1----:R-:W-:Y:S02]  /*1b30*/  SEL R3, RZ, 0x1, P0 ;  /* 0x00000001ff037807 */ /* 0x002fe40000000000 */
[----:B------:R-:W-:Y:S02]  /*1b40*/  SEL R9, R9, RZ, P0 ;  /* 0x000000ff09097207 */ /* 0x000fe40000000000 */
[----:B------:R-:W-:-:S07]  /*1b50*/  LOP3.LUT R8, R8, R3, RZ, 0x3c, !PT ;  /* 0x0000000308087212 */ /* 0x000fce00078e3cff */
.L_x_23:
[----:B------:R-:W-:Y:S01]  /*1b60*/  ULEA UR4, UR6, UR13, 0x3 ;  /* 0x0000000d06047291 */ /* 0x000fe2000f8e18ff */
[----:B--2---:R-:W-:Y:S01]  /*1b70*/  SHF.L.U32 R0, R12, 0x1f, RZ ;  /* 0x0000001f0c007819 */ /* 0x004fe200000006ff */
[----:B------:R-:W-:Y:S02]  /*1b80*/  UISETP.GE.U32.AND UP0, UPT, UR47, 0x3f, UPT ;  /* 0x0000003f2f00788c */ /* 0x000fe4000bf06070 */
[----:B------:R-:W-:Y:S01]  /*1b90*/  ULEA UR11, UR32, UR46, 0x6 ;  /* 0x0000002e200b7291 */ /* 0x000fe2000f8e30ff */
[----:B------:R-:W-:-:S04]  /*1ba0*/  UMOV UR7, URZ ;  /* 0x000000ff00077c82 */ /* 0x000fc80008000000 */
[----:B------:R1:W2:Y:S01]  /*1bb0*/  SYNCS.PHASECHK.TRANS64.TRYWAIT P0, [UR4+0x28], R0 ;  /* 0x00002800ff0075a7 */ /* 0x0002a20008001104 */
[----:B------:R-:W-:-:S04]  /*1bc0*/  ULEA.HI UR4, UR25, UR25, URZ, 0x1 ;  /* 0x0000001919047291 */ /* 0x000fc8000f8f08ff */
[----:B------:R-:W-:-:S04]  /*1bd0*/  USHF.L.U32 UR4, UR4, 0x7, URZ ;  /* 0x0000000704047899 */ /* 0x000fc800080006ff */
[----:B------:R-:W-:-:S04]  /*1be0*/  ULOP3.LUT UR35, UR4, 0xffffff00, URZ, 0xc0, !UPT ;  /* 0xffffff0004237892 */ /* 0x000fc8000f8ec0ff */
[----:B------:R-:W-:Y:S01]  /*1bf0*/  UIADD3 UR35, UPT, UPT, UR45, UR35, URZ ;  /* 0x000000232d237290 */ /* 0x000fe2000fffe0ff */
[----:B------:R-:W-:Y:S11]  /*1c00*/  BRA.U !UP0, `(.L_x_25) ;  /* 0x0000000108c87547 */ /* 0x000ff6000b800000 */
[----:B------:R-:W-:Y:S01]  /*1c10*/  UMOV UR16, UR43 ;  /* 0x0000002b00107c82 */ /* 0x000fe20008000000 */
[----:B------:R-:W-:Y:S01]  /*1c20*/  UMOV UR4, UR6 ;  /* 0x0000000600047c82 */ /* 0x000fe20008000000 */
[----:B------:R-:W-:-:S05]  /*1c30*/  UMOV UR34, URZ ;  /* 0x000000ff00227c82 */ /* 0x000fca0008000000 */
.L_x_31:
[----:B------:R-:W-:Y:S01]  /*1c40*/  ULEA UR33, UR4, UR13, 0x3 ;  /* 0x0000000d04217291 */ /* 0x000fe2000f8e18ff */
[----:B------:R-:W-:Y:S01]  /*1c50*/  @P3 MOV R2, 0x5000 ;  /* 0x0000500000023802 */ /* 0x000fe20000000f00 */
[----:B--234-:R-:W-:Y:S10]  /*1c60*/  @P0 BRA `(.L_x_26) ;  /* 0x00000000000c0947 */ /* 0x01cff40003800000 */
[----:B------:R-:W-:-:S04]  /*1c70*/  SHF.L.U32 R3, R12, 0x1f, RZ ;  /* 0x0000001f0c037819 */ /* 0x000fc800000006ff */
[----:B------:R-:W2:Y:S02]  /*1c80*/  SYNCS.PHASECHK.TRANS64.TRYWAIT P0, [UR33+0x28], R3 ;  /* 0x00002803ff0075a7 */ /* 0x000ea40008001121 */
[----:B--2---:R-:W-:Y:S05]  /*1c90*/  @!P0 BRA `(.L_x_27) ;  /* 0x0000006400b08947 */ /* 0x004fea0003800000 */
.L_x_26:
[----:B------:R2:W-:Y:S01]  /*1ca0*/  @P3 SYNCS.ARRIVE.TRANS64 RZ, [UR33], R2 ;  /* 0x00000002ffff39a7 */ /* 0x0005e20008000021 */
[----:B------:R-:W-:Y:S02]  /*1cb0*/  ULOP3.LUT UR5, UR21, 0x2, URZ, 0xfc, !UPT ;  /* 0x0000000215057892 */ /* 0x000fe4000f8efcff */
[----:B------:R-:W-:Y:S02]  /*1cc0*/  UIADD3 UR16, UPT, UPT, UR16, 0x1, URZ ;  /* 0x0000000110107890 */ /* 0x000fe4000fffe0ff */
[----:B------:R-:W-:Y:S02]  /*1cd0*/  UISETP.NE.AND UP0, UPT, UR5, 0x2, UPT ;  /* 0x000000020500788c */ /* 0x000fe4000bf05270 */
[----:B------:R-:W-:-:S07]  /*1ce0*/  UISETP.NE.AND UP2, UPT, UR16, 0x1, UPT ;  /* 0x000000011000788c */ /* 0x000fce000bf45270 */
[----:B------:R-:W-:Y:S05]  /*1cf0*/  BRA.U UP0, `(.L_x_28) ;  /* 0x0000000100047547 */ /* 0x000fea000b800000 */
[----:B------:R-:W-:Y:S05]  /*1d00*/  BPT.TRAP 0x1 ;  /* 0x000000040000795c */ /* 0x000fea0000300000 */
.L_x_28:
[----:B------:R-:W-:Y:S04]  /*1d10*/  BSSY.RECONVERGENT B0, `(.L_x_29) ;  /* 0x0000003000007945 */ /* 0x000fe80003800200 */
[----:B------:R-:W-:Y:S05]  /*1d20*/  @!P2 BRA `(.L_x_30) ;  /* 0x000000000004a947 */ /* 0x000fea0003800000 */
[----:B------:R-:W-:Y:S05]  /*1d30*/  BPT.TRAP 0x1 ;  /* 0x000000040000795c */ /* 0x000fea0000300000 */
.L_x_30:
[----:B------:R-:W-:Y:S05]  /*1d40*/  BSYNC.RECONVERGENT B0 ;  /* 0x0000000000007941 */ /* 0x000fea0003800200 */
.L_x_29:
[----:B------:R-:W-:Y:S02]  /*1d50*/  UIADD3 UR5, UPT, UPT, UR4, 0x1, URZ ;  /* 0x0000000104057890 */ /* 0x000fe4000fffe0ff */
[----:B------:R-:W-:Y:S02]  /*1d60*/  ULEA UR32, UR4, UR28, 0xc ;  /* 0x0000001c04207291 */ /* 0x000fe4000f8e60ff */
[----:B------:R-:W-:Y:S02]  /*1d70*/  UISETP.NE.AND UP0, UPT, UR5, 0x5, UPT ;  /* 0x000000050500788c */ /* 0x000fe4000bf05270 */
[----:B------:R-:W-:Y:S02]  /*1d80*/  UIADD3 UR14, UP1, UPT, UR26, 0x80, URZ ;  /* 0x000000801a0e7890 */ /* 0x000fe4000ff3e0ff */
[----:B------:R-:W-:Y:S02]  /*1d90*/  USEL UR7, URZ, 0x1, UP0 ;  /* 0x00000001ff077887 */ /* 0x000fe40008000000 */
[----:B------:R-:W-:-:S02]  /*1da0*/  USEL UR6, UR5, URZ, UP0 ;  /* 0x000000ff05067287 */ /* 0x000fc40008000000 */
[----:B------:R-:W-:Y:S02]  /*1db0*/  ULEA UR8, UR4, UR13, 0xb ;  /* 0x0000000d04087291 */ /* 0x000fe4000f8e58ff */
[----:B------:R-:W-:Y:S01]  /*1dc0*/  ULEA UR5, UR6, UR13, 0x3 ;  /* 0x0000000d06057291 */ /* 0x000fe2000f8e18ff */
[----:B------:R-:W-:Y:S01]  /*1dd0*/  LOP3.LUT R12, R12, UR7, RZ, 0x3c, !PT ;  /* 0x000000070c0c7c12 */ /* 0x000fe2000f8e3cff */
[----:B------:R-:W-:Y:S02]  /*1de0*/  ULEA UR32, UR32, UR13, 0x1 ;  /* 0x0000000d20207291 */ /* 0x000fe4000f8e08ff */
[----:B------:R-:W-:Y:S01]  /*1df0*/  UIADD3 UR4, UP0, UPT, UR26, 0x180, URZ ;  /* 0x000001801a047890 */ /* 0x000fe2000ff1e0ff */
[----:B-1----:R-:W-:Y:S01]  /*1e00*/  SHF.L.U32 R0, R12, 0x1f, RZ ;  /* 0x0000001f0c007819 */ /* 0x002fe200000006ff */
[----:B------:R-:W-:Y:S02]  /*1e10*/  ULOP3.LUT UR33, UR33, 0xfefffff8, URZ, 0xc0, !UPT ;  /* 0xfefffff821217892 */ /* 0x000fe4000f8ec0ff */
[----:B------:R-:W-:Y:S01]  /*1e20*/  UIADD3.X UR15, UPT, UPT, URZ, UR27, URZ, UP1, !UPT ;  /* 0x0000001bff0f7290 */ /* 0x000fe20008ffe4ff */
[----:B------:R3:W4:Y:S01]  /*1e30*/  SYNCS.PHASECHK.TRANS64.TRYWAIT P0, [UR5+0x28], R0 ;  /* 0x00002800ff0075a7 */ /* 0x0007220008001105 */
[----:B------:R-:W-:-:S02]  /*1e40*/  UIADD3 UR32, UPT, UPT, UR32, 0x6400, URZ ;  /* 0x0000640020207890 */ /* 0x000fc4000fffe0ff */
[----:B------:R-:W-:Y:S02]  /*1e50*/  UPRMT UR7, URZ, 0x5410, UR24 ;  /* 0x00005410ff077896 */ /* 0x000fe40008000018 */
[----:B------:R-:W-:Y:S02]  /*1e60*/  UIADD3 UR8, UPT, UPT, UR8, 0x10400, URZ ;  /* 0x0001040008087890 */ /* 0x000fe4000fffe0ff */
[----:B------:R-:W-:Y:S01]  /*1e70*/  UIADD3.X UR5, UPT, UPT, URZ, UR27, URZ, UP0, !UPT ;  /* 0x0000001bff057290 */ /* 0x000fe200087fe4ff */
[----:B------:R-:W-:Y:S01]  /*1e80*/  UMOV UR18, 0x0 ;  /* 0x0000000000127882 */ /* 0x000fe20000000000 */
[----:B------:R-:W-:Y:S01]  /*1e90*/  UMOV UR19, 0x10000000 ;  /* 0x1000000000137882 */ /* 0x000fe20000000000 */
[----:B------:R-:W-:Y:S01]  /*1ea0*/  UMOV UR10, UR34 ;  /* 0x00000022000a7c82 */ /* 0x000fe20008000000 */
[----:B------:R-:W-:Y:S01]  /*1eb0*/  UMOV UR12, UR36 ;  /* 0x00000024000c7c82 */ /* 0x000fe20008000000 */
[----:B------:R-:W-:Y:S01]  /*1ec0*/  UMOV UR9, UR33 ;  /* 0x0000002100097c82 */ /* 0x000fe20008000000 */
[----:B------:R1:W-:Y:S03]  /*1ed0*/  UTMALDG.3D.MULTICAST.2CTA [UR32], [UR14], UR7, desc[UR18] ;  /* 0x000012200e0073b4 */ /* 0x0003e60008211807 */
[----:B------:R2:W-:Y:S01]  /*1ee0*/  UTMALDG.3D.2CTA [UR8], [UR4], desc[UR18] ;  /* 0x00001208040075b4 */ /* 0x0005e20008211000 */
[----:B-1----:R-:W-:Y:S01]  /*1ef0*/  UIADD3 UR34, UPT, UPT, UR34, 0x20, URZ ;  /* 0x0000002022227890 */ /* 0x002fe2000fffe0ff */
[----:B------:R-:W-:Y:S01]  /*1f00*/  UMOV UR7, UR29 ;  /* 0x0000001d00077c82 */ /* 0x000fe20008000000 */
[----:B--2---:R-:W-:Y:S01]  /*1f10*/  UMOV UR4, UR6 ;  /* 0x0000000600047c82 */ /* 0x004fe20008000000 */
[----:B------:R-:W-:Y:S09]  /*1f20*/  BRA.U UP2, `(.L_x_31) ;  /* 0xfffffffd02447547 */ /* 0x000ff2000b83ffff */
.L_x_25:
[----:B------:R-:W-:Y:S01]  /*1f30*/  ULEA UR4, UR6, UR13, 0x3 ;  /* 0x0000000d06047291 */ /* 0x000fe2000f8e18ff */
[----:B-1-3--:R-:W-:Y:S01]  /*1f40*/  SHF.L.U32 R0, R12, 0x1f, RZ ;  /* 0x0000001f0c007819 */ /* 0x00afe200000006ff */
[----:B------:R-:W-:Y:S01]  /*1f50*/  @!P1 SYNCS.ARRIVE.TRANS64.A1T0 RZ, [UR13+0x88], RZ ;  /* 0x000088ffffff99a7 */ /* 0x000fe2000810000d */
[----:B------:R-:W-:-:S06]  /*1f60*/  UISETP.GT.AND UP0, UPT, UR42, UR41, UPT ;  /* 0x000000292a00728c */ /* 0x000fcc000bf04270 */
[----:B--2-4-:R1:W2:Y:S03]  /*1f70*/  SYNCS.PHASECHK.TRANS64.TRYWAIT P0, [UR4+0x28], R0 ;  /* 0x00002800ff0075a7 */ /* 0x0142a60008001104 */
[----:B------:R-:W-:Y:S05]  /*1f80*/  BRA.U !UP0, `(.L_x_32) ;  /* 0x0000000108c07547 */ /* 0x000fea000b800000 */
[----:B------:R-:W-:Y:S01]  /*1f90*/  UIADD3 UR25, UPT, UPT, UR44, UR7, URZ ;  /* 0x000000072c197290 */ /* 0x000fe2000fffe0ff */
[----:B------:R-:W-:-:S11]  /*1fa0*/  UMOV UR4, UR6 ;  /* 0x0000000600047c82 */ /* 0x000fd60008000000 */
.L_x_38:
[----:B------:R-:W-:Y:S01]  /*1fb0*/  ULEA UR17, UR4, UR13, 0x3 ;  /* 0x0000000d04117291 */ /* 0x000fe2000f8e18ff */
[----:B--2---:R-:W-:Y:S01]  /*1fc0*/  @P3 MOV R2, 0x5000 ;  /* 0x0000500000023802 */ /* 0x004fe20000000f00 */
[----:B--2-4-:R-:W-:Y:S10]  /*1fd0*/  @P0 BRA `(.L_x_33) ;  /* 0x00000000000c0947 */ /* 0x014ff40003800000 */
[----:B------:R-:W-:-:S04]  /*1fe0*/  SHF.L.U32 R3, R12, 0x1f, RZ ;  /* 0x0000001f0c037819 */ /* 0x000fc800000006ff */
[----:B------:R-:W2:Y:S02]  /*1ff0*/  SYNCS.PHASECHK.TRANS64.TRYWAIT P0, [UR17+0x28], R3 ;  /* 0x00002803ff0075a7 */ /* 0x000ea40008001111 */
[----:B--2---:R-:W-:Y:S05]  /*2000*/  @!P0 BRA `(.L_x_34) ;  /* 0x0000006000ec8947 */ /* 0x004fea0003800000 */
.L_x_33:
[----:B------:R2:W-:Y:S01]  /*2010*/  @P3 SYNCS.ARRIVE.TRANS64 RZ, [UR17], R2 ;  /* 0x00000002ffff39a7 */ /* 0x0005e20008000011 */
[----:B------:R-:W-:-:S04]  /*2020*/  ULOP3.LUT UR5, UR21, 0x2, URZ, 0xfc, !UPT ;  /* 0x0000000215057892 */ /* 0x000fc8000f8efcff */
[----:B------:R-:W-:-:S09]  /*2030*/  UISETP.NE.AND UP0, UPT, UR5, 0x2, UPT ;  /* 0x000000020500788c */ /* 0x000fd2000bf05270 */
[----:B------:R-:W-:Y:S05]  /*2040*/  BRA.U UP0, `(.L_x_35) ;  /* 0x0000000100047547 */ /* 0x000fea000b800000 */
[----:B------:R-:W-:Y:S05]  /*2050*/  BPT.TRAP 0x1 ;  /* 0x000000040000795c */ /* 0x000fea0000300000 */
.L_x_35:
[----:B------:R-:W-:Y:S04]  /*2060*/  BSSY.RECONVERGENT B0, `(.L_x_36) ;  /* 0x0000003000007945 */ /* 0x000fe80003800200 */
[----:B------:R-:W-:Y:S05]  /*2070*/  @!P2 BRA `(.L_x_37) ;  /* 0x000000000004a947 */ /* 0x000fea0003800000 */
[----:B------:R-:W-:Y:S05]  /*2080*/  BPT.TRAP 0x1 ;  /* 0x000000040000795c */ /* 0x000fea0000300000 */
.L_x_37:
[----:B------:R-:W-:Y:S05]  /*2090*/  BSYNC.RECONVERGENT B0 ;  /* 0x0000000000007941 */ /* 0x000fea0003800200 */
.L_x_36:
[----:B------:R-:W-:Y:S02]  /*20a0*/  UIADD3 UR5, UPT, UPT, UR4, 0x1, URZ ;  /* 0x0000000104057890 */ /* 0x000fe4000fffe0ff */
[----:B------:R-:W-:Y:S02]  /*20b0*/  UIADD3 UR14, UP1, UPT, UR26, 0x80, URZ ;  /* 0x000000801a0e7890 */ /* 0x000fe4000ff3e0ff */
[----:B------:R-:W-:Y:S02]  /*20c0*/  UISETP.NE.AND UP0, UPT, UR5, 0x5, UPT ;  /* 0x000000050500788c */ /* 0x000fe4000bf05270 */
[----:B------:R-:W-:Y:S02]  /*20d0*/  ULEA UR16, UR4, UR30, 0xd ;  /* 0x0000001e04107291 */ /* 0x000fe4000f8e68ff */
[----:B------:R-:W-:Y:S02]  /*20e0*/  USEL UR8, URZ, 0x1, UP0 ;  /* 0x00000001ff087887 */ /* 0x000fe40008000000 */
[----:B------:R-:W-:-:S02]  /*20f0*/  USEL UR6, UR5, URZ, UP0 ;  /* 0x000000ff05067287 */ /* 0x000fc40008000000 */
[----:B------:R-:W-:Y:S02]  /*2100*/  UIADD3 UR22, UP0, UPT, UR26, 0x180, URZ ;  /* 0x000001801a167890 */ /* 0x000fe4000ff1e0ff */
[----:B------:R-:W-:Y:S01]  /*2110*/  LOP3.LUT R12, R12, UR8, RZ, 0x3c, !PT ;  /* 0x000000080c0c7c12 */ /* 0x000fe2000f8e3cff */
[----:B------:R-:W-:Y:S02]  /*2120*/  ULEA UR8, UR4, UR13, 0xb ;  /* 0x0000000d04087291 */ /* 0x000fe4000f8e58ff */
[----:B------:R-:W-:Y:S01]  /*2130*/  ULEA UR5, UR6, UR13, 0x3 ;  /* 0x0000000d06057291 */ /* 0x000fe2000f8e18ff */
[----:B-1----:R-:W-:Y:S01]  /*2140*/  SHF.L.U32 R0, R12, 0x1f, RZ ;  /* 0x0000001f0c007819 */ /* 0x002fe200000006ff */
[----:B------:R-:W-:Y:S02]  /*2150*/  USHF.L.U32 UR18, UR7, 0x5, URZ ;  /* 0x0000000507127899 */ /* 0x000fe400080006ff */
[----:B------:R-:W-:Y:S02]  /*2160*/  ULOP3.LUT UR17, UR17, 0xfefffff8, URZ, 0xc0, !UPT ;  /* 0xfefffff811117892 */ /* 0x000fe4000f8ec0ff */
[----:B------:R-:W-:-:S02]  /*2170*/  UIADD3.X UR15, UPT, UPT, URZ, UR27, URZ, UP1, !UPT ;  /* 0x0000001bff0f7290 */ /* 0x000fc40008ffe4ff */
[----:B------:R-:W-:Y:S01]  /*2180*/  UPRMT UR4, URZ, 0x5410, UR24 ;  /* 0x00005410ff047896 */ /* 0x000fe20008000018 */
[----:B------:R3:W4:Y:S01]  /*2190*/  SYNCS.PHASECHK.TRANS64.TRYWAIT P0, [UR5+0x28], R0 ;  /* 0x00002800ff0075a7 */ /* 0x0007220008001105 */
[----:B------:R-:W-:Y:S02]  /*21a0*/  UIADD3 UR8, UPT, UPT, UR8, 0x10400, URZ ;  /* 0x0001040008087890 */ /* 0x000fe4000fffe0ff */
[----:B------:R-:W-:Y:S01]  /*21b0*/  UIADD3.X UR23, UPT, UPT, URZ, UR27, URZ, UP0, !UPT ;  /* 0x0000001bff177290 */ /* 0x000fe200087fe4ff */
[----:B------:R-:W-:Y:S01]  /*21c0*/  UMOV UR32, 0x0 ;  /* 0x0000000000207882 */ /* 0x000fe20000000000 */
[----:B------:R-:W-:Y:S01]  /*21d0*/  UMOV UR33, 0x10000000 ;  /* 0x1000000000217882 */ /* 0x000fe20000000000 */
[----:B------:R-:W-:Y:S01]  /*21e0*/  UMOV UR19, UR35 ;  /* 0x0000002300137c82 */ /* 0x000fe20008000000 */
[----:B------:R-:W-:Y:S01]  /*21f0*/  UMOV UR20, UR36 ;  /* 0x0000002400147c82 */ /* 0x000fe20008000000 */
[----:B------:R-:W-:Y:S01]  /*2200*/  UMOV UR12, UR36 ;  /* 0x00000024000c7c82 */ /* 0x000fe20008000000 */
[----:B------:R-:W-:Y:S01]  /*2210*/  UMOV UR9, UR17 ;  /* 0x0000001100097c82 */ /* 0x000fe20008000000 */
[----:B------:R-:W-:Y:S01]  /*2220*/  UMOV UR10, UR18 ;  /* 0x00000012000a7c82 */ /* 0x000fe20008000000 */
[----:B------:R1:W-:Y:S01]  /*2230*/  UTMALDG.3D.MULTICAST.2CTA [UR16], [UR14], UR4, desc[UR32] ;  /* 0x000020100e0073b4 */ /* 0x0003e20008211804 */
[----:B------:R-:W-:-:S04]  /*2240*/  UIADD3 UR7, UPT, UPT, UR7, 0x1, URZ ;  /* 0x0000000107077890 */ /* 0x000fc8000fffe0ff */
[----:B------:R-:W-:Y:S01]  /*2250*/  UISETP.NE.AND UP0, UPT, UR7, UR25, UPT ;  /* 0x000000190700728c */ /* 0x000fe2000bf05270 */
[----:B------:R3:W-:Y:S01]  /*2260*/  UTMALDG.3D.2CTA [UR8], [UR22], desc[UR32] ;  /* 0x00002008160075b4 */ /* 0x0007e20008211000 */
[----:B-1----:R-:W-:-:S07]  /*2270*/  UMOV UR4, UR6 ;  /* 0x0000000600047c82 */ /* 0x002fce0008000000 */
[----:B---3--:R-:W-:Y:S05]  /*2280*/  BRA.U UP0, `(.L_x_38) ;  /* 0xfffffffd00487547 */ /* 0x008fea000b83ffff */
.L_x_32:
[C---:B------:R-:W-:Y:S01]  /*2290*/  LEA R3, R11.reuse, UR13, 0x3 ;  /* 0x0000000d0b037c11 */ /* 0x040fe2000f8e18ff */
[----:B------:R-:W-:Y:S01]  /*22a0*/  NOP ;  /* 0x0000000000007918 */ /* 0x000fe20000000000 */
[----:B-1----:R-:W-:Y:S02]  /*22b0*/  SHF.L.U32 R0, R10, 0x1f, RZ ;  /* 0x0000001f0a007819 */ /* 0x002fe400000006ff */
[----:B------:R-:W-:Y:S02]  /*22c0*/  LEA R5, R11, UR13, 0x4 ;  /* 0x0000000d0b057c11 */ /* 0x000fe4000f8e20ff */
[----:B--2-4-:R-:W1:Y:S02]  /*22d0*/  SYNCS.PHASECHK.TRANS64.TRYWAIT P0, [R3+URZ+0x90], R0 ;  /* 0x00009000030075a7 */ /* 0x014e6400080011ff */
[----:B-1----:R-:W-:Y:S05]  /*22e0*/  @!P0 BRA `(.L_x_39) ;  /* 0x00000060004c8947 */ /* 0x002fea0003800000 */
.L_x_137:
[----:B------:R-:W2:Y:S01]  /*22f0*/  LDS.128 R4, [R5+0x120] ;  /* 0x0001200005047984 */ /* 0x000ea20000000c00 */
[----:B------:R-:W-:Y:S01]  /*2300*/  UISETP.GE.AND UP0, UPT, UR40, 0x1, UPT ;  /* 0x000000012800788c */ /* 0x000fe2000bf06270 */
[----:B------:R-:W-:Y:S01]  /*2310*/  @!PT LDS RZ, [RZ] ;  /* 0x00000000fffff984 */ /* 0x000fe20000000800 */
[----:B------:R-:W-:Y:S01]  /*2320*/  @!PT LDS RZ, [RZ] ;  /* 0x00000000fffff984 */ /* 0x000fe20000000800 */
[----:B------:R-:W-:Y:S01]  /*2330*/  @!PT LDS RZ, [RZ] ;  /* 0x00000000fffff984 */ /* 0x000fe20000000800 */
[----:B------:R-:W-:Y:S01]  /*2340*/  @!PT LDS RZ, [RZ] ;  /* 0x00000000fffff984 */ /* 0x000fe20000000800 */
[----:B------:R3:W-:Y:S06]  /*2350*/  MEMBAR.ALL.CTA ;  /* 0x0000000000007992 */ /* 0x0007ec0000008000 */
[----:B---3--:R-:W3:Y:S01]  /*2360*/  FENCE.VIEW.ASYNC.S ;  /* 0x00000000000073c6 */ /* 0x008ee20000000000 */
[----:B--2---:R-:W-:-:S13]  /*2370*/  LOP3.LUT P0, RZ, R6, 0x1, RZ, 0xc0, !PT ;  /* 0x0000000106ff7812 */ /* 0x004fda000780c0ff */
[----:B---3--:R-:W-:Y:S01]  /*2380*/  VOTEU.ANY UP1, P0 ;  /* 0x0000000000ff7886 */ /* 0x008fe20000020100 */
[----:B------:R-:W-:-:S13]  /*2390*/  PLOP3.LUT P0, PT, PT, PT, UP1, 0x80, 0x8 ;  /* 0x000000000008781c */ /* 0x000fda0003f0f018 */
[----:B-1----:R-:W-:Y:S02]  /*23a0*/  @P0 LOP3.LUT R0, R5, 0xffff, RZ, 0xc0, !PT ;  /* 0x0000ffff05000812 */ /* 0x002fe400078ec0ff */
[----:B------:R-:W-:Y:S02]  /*23b0*/  @P0 MOV R2, R4 ;  /* 0x0000000400020202 */ /* 0x000fe40000000f00 */
[----:B------:R-:W-:Y:S01]  /*23c0*/  @P0 R2UR UR5, R0 ;  /* 0x00000000000502ca */ /* 0x000fe200000e0000 */
[----:B------:R-:W-:Y:S01]  /*23d0*/  VIADD R0, R3, 0xa0 ;  /* 0x000000a003007836 */ /* 0x000fe20000000000 */
[----:B------:R-:W-:Y:S02]  /*23e0*/  @P0 SHF.R.U32.HI R4, RZ, 0x10, R5 ;  /* 0x00000010ff040819 */ /* 0x000fe40000011605 */
[----:B------:R-:W-:Y:S02]  /*23f0*/  @P0 R2UR UR7, R2 ;  /* 0x00000000020702ca */ /* 0x000fe400000e0000 */
[----:B------:R-:W-:-:S02]  /*2400*/  PRMT R0, RZ, 0x654, R0 ;  /* 0x00000654ff007816 */ /* 0x000fc40000000000 */
[----:B------:R-:W-:Y:S02]  /*2410*/  @P0 R2UR UR4, R4 ;  /* 0x00000000040402ca */ /* 0x000fe400000e0000 */
[----:B------:R1:W-:Y:S03]  /*2420*/  SYNCS.ARRIVE.TRANS64.RED.A1T0 RZ, [R0+URZ], RZ ;  /* 0x000000ff00ff79a7 */ /* 0x0003e600081004ff */
[----:B------:R-:W-:-:S04]  /*2430*/  @UP1 UMOV UR31, UR5 ;  /* 0x00000005001f1c82 */ /* 0x000fc80008000000 */
[----:B------:R-:W-:-:S04]  /*2440*/  @UP1 UMOV UR37, UR7 ;  /* 0x0000000700251c82 */ /* 0x000fc80008000000 */
[----:B------:R-:W-:Y:S01]  /*2450*/  @UP1 UMOV UR36, UR4 ;  /* 0x0000000400241c82 */ /* 0x000fe20008000000 */
[----:B------:R-:W-:Y:S05]  /*2460*/  BRA.U !UP0, `(.L_x_40) ;  /* 0x0000000108d47547 */ /* 0x000fea000b800000 */
[----:B------:R-:W2:Y:S01]  /*2470*/  LDCU.128 UR16, c[0x0][0xb10] ;  /* 0x00016200ff1077ac */ /* 0x000ea20008000c00 */
[----:B------:R-:W3:Y:S01]  /*2480*/  LDCU UR12, c[0x0][0xb20] ;  /* 0x00016400ff0c77ac */ /* 0x000ee20008000800 */
[----:B------:R-:W4:Y:S01]  /*2490*/  LDCU UR20, c[0x0][0xb0c] ;  /* 0x00016180ff1477ac */ /* 0x000f220008000800 */
[----:B------:R-:W1:Y:S01]  /*24a0*/  LDCU.64 UR8, c[0x0][0xb28] ;  /* 0x00016500ff0877ac */ /* 0x000e620008000a00 */
[----:B------:R-:W-:Y:S02]  /*24b0*/  UISETP.NE.AND UP3, UPT, UR40, 0x1, UPT ;  /* 0x000000012800788c */ /* 0x000fe4000bf65270 */
[----:B--2---:R-:W-:Y:S02]  /*24c0*/  UIMAD.WIDE.U32 UR10, UR38, UR19, URZ ;  /* 0x00000013260a72a5 */ /* 0x004fe4000f8e00ff */
[----:B------:R-:W-:Y:S02]  /*24d0*/  UIMAD.WIDE.U32 UR4, UR39, UR16, URZ ;  /* 0x00000010270472a5 */ /* 0x000fe4000f8e00ff */
[----:B------:R-:W-:-:S02]  /*24e0*/  UISETP.NE.AND UP0, UPT, UR18, 0x1, UPT ;  /* 0x000000011200788c */ /* 0x000fc4000bf05270 */
[----:B------:R-:W-:Y:S01]  /*24f0*/  UIMAD.WIDE.U32 UR22, UR31, UR19, URZ ;  /* 0x000000131f1672a5 */ /* 0x000fe2000f8e00ff */
[----:B------:R-:W-:Y:S02]  /*2500*/  UMOV UR10, UR11 ;  /* 0x0000000b000a7c82 */ /* 0x000fe40008000000 */
[----:B------:R-:W-:Y:S01]  /*2510*/  UMOV UR4, UR5 ;  /* 0x0000000500047c82 */ /* 0x000fe20008000000 */
[----:B---3--:R-:W-:Y:S02]  /*2520*/  USHF.R.U32.HI UR10, URZ, UR12, UR10 ;  /* 0x0000000cff0a7299 */ /* 0x008fe4000801160a */
[----:B----4-:R-:W-:Y:S02]  /*2530*/  UISETP.NE.AND UP2, UPT, UR20, 0x1, UPT ;  /* 0x000000011400788c */ /* 0x010fe4000bf45270 */
[----:B------:R-:W-:Y:S02]  /*2540*/  USHF.R.U32.HI UR4, URZ, UR17, UR4 ;  /* 0x00000011ff047299 */ /* 0x000fe40008011604 */
[----:B------:R-:W-:-:S02]  /*2550*/  USEL UR5, UR38, UR10, !UP0 ;  /* 0x0000000a26057287 */ /* 0x000fc4000c000000 */
[----:B------:R-:W-:Y:S02]  /*2560*/  USEL UR7, UR39, UR4, !UP2 ;  /* 0x0000000427077287 */ /* 0x000fe4000d000000 */
[----:B-1----:R-:W-:Y:S01]  /*2570*/  UIMAD.WIDE.U32 UR10, UR5, UR8, URZ ;  /* 0x00000008050a72a5 */ /* 0x002fe2000f8e00ff */
[----:B------:R-:W-:Y:S01]  /*2580*/  UMOV UR4, UR23 ;  /* 0x0000001700047c82 */ /* 0x000fe20008000000 */
[----:B------:R-:W-:Y:S02]  /*2590*/  UIMAD.WIDE.U32 UR14, UR37, UR16, URZ ;  /* 0x00000010250e72a5 */ /* 0x000fe4000f8e00ff */
[----:B------:R-:W-:-:S03]  /*25a0*/  UIMAD.WIDE.U32 UR22, UR7, UR8, URZ ;  /* 0x00000008071672a5 */ /* 0x000fc6000f8e00ff */
[----:B------:R-:W-:Y:S01]  /*25b0*/  UMOV UR10, UR11 ;  /* 0x0000000b000a7c82 */ /* 0x000fe20008000000 */
[----:B------:R-:W-:Y:S02]  /*25c0*/  USHF.R.U32.HI UR4, URZ, UR12, UR4 ;  /* 0x0000000cff047299 */ /* 0x000fe40008011604 */
[----:B------:R-:W-:Y:S01]  /*25d0*/  @UP3 USHF.R.U32.HI UR5, URZ, UR9, UR10 ;  /* 0x00000009ff053299 */ /* 0x000fe2000801160a */
[----:B------:R-:W-:Y:S01]  /*25e0*/  UMOV UR14, UR15 ;  /* 0x0000000f000e7c82 */ /* 0x000fe20008000000 */
[----:B------:R-:W-:Y:S01]  /*25f0*/  UMOV UR22, UR23 ;  /* 0x0000001700167c82 */ /* 0x000fe20008000000 */
[----:B------:R-:W-:Y:S02]  /*2600*/  USHF.R.U32.HI UR17, URZ, UR17, UR14 ;  /* 0x00000011ff117299 */ /* 0x000fe4000801160e */
[----:B------:R-:W-:Y:S02]  /*2610*/  USEL UR4, UR31, UR4, !UP0 ;  /* 0x000000041f047287 */ /* 0x000fe4000c000000 */
[----:B------:R-:W-:-:S02]  /*2620*/  @UP3 USHF.R.U32.HI UR7, URZ, UR9, UR22 ;  /* 0x00000009ff073299 */ /* 0x000fc40008011616 */
[----:B------:R-:W-:Y:S02]  /*2630*/  UIMAD UR10, UR40, UR5, URZ ;  /* 0x00000005280a72a4 */ /* 0x000fe4000f8e02ff */
[----:B------:R-:W-:Y:S02]  /*2640*/  USEL UR5, UR37, UR17, !UP2 ;  /* 0x0000001125057287 */ /* 0x000fe4000d000000 */
[----:B------:R-:W-:Y:S02]  /*2650*/  UIMAD UR12, UR40, UR7, URZ ;  /* 0x00000007280c72a4 */ /* 0x000fe4000f8e02ff */
[----:B------:R-:W-:Y:S02]  /*2660*/  UISETP.GE.AND UP0, UPT, UR4, UR10, UPT ;  /* 0x0000000a0400728c */ /* 0x000fe4000bf06270 */
[----:B------:R-:W-:Y:S02]  /*2670*/  UIMAD.WIDE.U32 UR10, UR4, UR8, URZ ;  /* 0x00000008040a72a5 */ /* 0x000fe4000f8e00ff */
[----:B------:R-:W-:-:S02]  /*2680*/  UISETP.GE.OR UP0, UPT, UR5, UR12, UP0 ;  /* 0x0000000c0500728c */ /* 0x000fc40008706670 */
[----:B------:R-:W-:Y:S02]  /*2690*/  UIMAD.WIDE.U32 UR14, UR5, UR8, URZ ;  /* 0x00000008050e72a5 */ /* 0x000fe4000f8e00ff */
[----:B------:R-:W-:Y:S01]  /*26a0*/  UIADD3 UR12, UPT, UPT, -UR5, URZ, URZ ;  /* 0x000000ff050c7290 */ /* 0x000fe2000fffe1ff */
[----:B------:R-:W-:Y:S01]  /*26b0*/  UMOV UR10, UR11 ;  /* 0x0000000b000a7c82 */ /* 0x000fe20008000000 */
[----:B------:R-:W-:Y:S02]  /*26c0*/  UIADD3 UR11, UPT, UPT, -UR4, URZ, URZ ;  /* 0x000000ff040b7290 */ /* 0x000fe4000fffe1ff */
[----:B------:R-:W-:-:S03]  /*26d0*/  USHF.R.U32.HI UR10, URZ, UR9, UR10 ;  /* 0x00000009ff0a7299 */ /* 0x000fc6000801160a */
[----:B------:R-:W-:Y:S01]  /*26e0*/  @!UP0 UMOV UR8, UR15 ;  /* 0x0000000f00088c82 */ /* 0x000fe20008000000 */
[----:B------:R-:W-:Y:S02]  /*26f0*/  UIMAD UR11, UR18, UR11, UR31 ;  /* 0x0000000b120b72a4 */ /* 0x000fe4000f8e021f */
[----:B------:R-:W-:Y:S02]  /*2700*/  USEL UR10, UR4, UR10, !UP3 ;  /* 0x0000000a040a7287 */ /* 0x000fe4000d800000 */
[----:B------:R-:W-:Y:S02]  /*2710*/  @!UP0 USHF.R.U32.HI UR8, URZ, UR9, UR8 ;  /* 0x00000009ff088299 */ /* 0x000fe40008011608 */
[----:B------:R-:W-:Y:S02]  /*2720*/  UIADD3 UR9, UPT, UPT, -UR10, URZ, URZ ;  /* 0x000000ff0a097290 */ /* 0x000fe4000fffe1ff */
[----:B------:R-:W-:Y:S02]  /*2730*/  @!UP0 USEL UR8, UR5, UR8, !UP3 ;  /* 0x0000000805088287 */ /* 0x000fe4000d800000 */
[----:B------:R-:W-:-:S02]  /*2740*/  UIMAD UR9, UR40, UR9, UR4 ;  /* 0x00000009280972a4 */ /* 0x000fc4000f8e0204 */
[----:B------:R-:W-:Y:S02]  /*2750*/  @!UP0 UIADD3 UR10, UPT, UPT, UR10, -UR8, URZ ;  /* 0x800000080a0a8290 */ /* 0x000fe4000fffe0ff */
[----:B------:R-:W-:Y:S02]  /*2760*/  @!UP0 UIMAD UR8, UR9, UR7, UR8 ;  /* 0x00000007090882a4 */ /* 0x000fe4000f8e0208 */
[----:B------:R-:W-:Y:S02]  /*2770*/  @!UP0 UIMAD UR4, UR40, UR10, UR5 ;  /* 0x0000000a280482a4 */ /* 0x000fe4000f8e0205 */
[----:B------:R-:W-:Y:S02]  /*2780*/  UIMAD UR7, UR20, UR12, UR37 ;  /* 0x0000000c140772a4 */ /* 0x000fe4000f8e0225 */
[----:B------:R-:W-:Y:S01]  /*2790*/  UIMAD UR31, UR4, UR18, UR11 ;  /* 0x00000012041f72a4 */ /* 0x000fe2000f8e020b */
[----:B------:R-:W-:Y:S02]  /*27a0*/  @!UP0 UMOV UR5, UR8 ;  /* 0x0000000800058c82 */ /* 0x000fe40008000000 */
[----:B------:R-:W-:-:S12]  /*27b0*/  UIMAD UR37, UR5, UR20, UR7 ;  /* 0x00000014052572a4 */ /* 0x000fd8000f8e0207 */
.L_x_40:
[----:B------:R-:W2:Y:S02]  /*27c0*/  LDCU UR4, c[0x0][0xb30] ;  /* 0x00016600ff0477ac */ /* 0x000ea40008000800 */
[----:B--2---:R-:W-:-:S09]  /*27d0*/  UISETP.NE.AND UP0, UPT, UR4, 0x1, UPT ;  /* 0x000000010400788c */ /* 0x004fd2000bf05270 */
[----:B------:R-:W-:Y:S05]  /*27e0*/  BRA.U UP0, `(.L_x_41) ;  /* 0x0000000100447547 */ /* 0x000fea000b800000 */
[----:B------:R-:W2:Y:S01]  /*27f0*/  LDCU.128 UR16, c[0x0][0xb10] ;  /* 0x00016200ff1077ac */ /* 0x000ea20008000c00 */
[----:B------:R-:W3:Y:S01]  /*2800*/  LDCU UR10, c[0x0][0xb0c] ;  /* 0x00016180ff0a77ac */ /* 0x000ee20008000800 */
[----:B------:R-:W4:Y:S01]  /*2810*/  LDCU UR7, c[0x0][0xb20] ;  /* 0x00016400ff0777ac */ /* 0x000f220008000800 */
[----:B--2---:R-:W-:Y:S02]  /*2820*/  UIMAD.WIDE.U32 UR8, UR37, UR16, URZ ;  /* 0x00000010250872a5 */ /* 0x004fe4000f8e00ff */
[----:B------:R-:W-:Y:S02]  /*2830*/  UIMAD.WIDE.U32 UR4, UR31, UR19, URZ ;  /* 0x000000131f0472a5 */ /* 0x000fe4000f8e00ff */
[----:B---3--:R-:W-:Y:S02]  /*2840*/  UISETP.NE.AND UP2, UPT, UR10, 0x1, UPT ;  /* 0x000000010a00788c */ /* 0x008fe4000bf45270 */
[----:B------:R-:W-:Y:S01]  /*2850*/  UISETP.NE.AND UP0, UPT, UR18, 0x1, UPT ;  /* 0x000000011200788c */ /* 0x000fe2000bf05270 */
[----:B------:R-:W-:-:S02]  /*2860*/  UMOV UR8, UR9 ;  /* 0x0000000900087c82 */ /* 0x000fc40008000000 */
[----:B------:R-:W-:Y:S01]  /*2870*/  UMOV UR4, UR5 ;  /* 0x0000000500047c82 */ /* 0x000fe20008000000 */
[----:B------:R-:W-:Y:S02]  /*2880*/  USHF.R.U32.HI UR17, URZ, UR17, UR8 ;  /* 0x00000011ff117299 */ /* 0x000fe40008011608 */
[----:B----4-:R-:W-:Y:S02]  /*2890*/  USHF.R.U32.HI UR4, URZ, UR7, UR4 ;  /* 0x00000007ff047299 */ /* 0x010fe40008011604 */
[----:B------:R-:W-:Y:S02]  /*28a0*/  USEL UR5, UR37, UR17, !UP2 ;  /* 0x0000001125057287 */ /* 0x000fe4000d000000 */
[----:B------:R-:W-:-:S04]  /*28b0*/  USEL UR4, UR31, UR4, !UP0 ;  /* 0x000000041f047287 */ /* 0x000fc8000c000000 */
[----:B------:R-:W-:Y:S02]  /*28c0*/  UIADD3 UR7, UPT, UPT, UR5, -UR4, URZ ;  /* 0x8000000405077290 */ /* 0x000fe4000fffe0ff */
[----:B------:R-:W-:Y:S02]  /*28d0*/  UIADD3 UR4, UPT, UPT, -UR5, UR4, URZ ;  /* 0x0000000405047290 */ /* 0x000fe4000fffe1ff */
[----:B------:R-:W-:Y:S02]  /*28e0*/  UIMAD UR31, UR7, UR18, UR31 ;  /* 0x00000012071f72a4 */ /* 0x000fe4000f8e021f */
[----:B------:R-:W-:-:S12]  /*28f0*/  UIMAD UR37, UR4, UR10, UR37 ;  /* 0x0000000a042572a4 */ /* 0x000fd8000f8e0225 */
.L_x_41:
[----:B------:R-:W-:Y:S01]  /*2900*/  VIADD R11, R11, 0x1 ;  /* 0x000000010b0b7836 */ /* 0x000fe20000000000 */
[----:B------:R-:W-:Y:S02]  /*2910*/  R2UR UR5, R87 ;  /* 0x00000000570572ca */ /* 0x000fe400000e0000 */
[----:B------:R-:W-:Y:S02]  /*2920*/  R2UR UR4, R86 ;  /* 0x00000000560472ca */ /* 0x000fe400000e0000 */
[C---:B------:R-:W-:Y:S02]  /*2930*/  ISETP.NE.AND P0, PT, R11.reuse, 0x2, PT ;  /* 0x000000020b00780c */ /* 0x040fe40003f05270 */
[----:B------:R-:W-:Y:S02]  /*2940*/  PLOP3.LUT P1, PT, PT, PT, PT, 0x80, 0x8 ;  /* 0x000000000008781c */ /* 0x000fe40003f2f070 */
[----:B------:R-:W-:Y:S02]  /*2950*/  SEL R3, RZ, 0x1, P0 ;  /* 0x00000001ff037807 */ /* 0x000fe40000000000 */
[----:B------:R-:W-:-:S02]  /*2960*/  SEL R11, R11, RZ, P0 ;  /* 0x000000ff0b0b7207 */ /* 0x000fc40000000000 */
[----:B------:R-:W-:Y:S01]  /*2970*/  LOP3.LUT R10, R10, R3, RZ, 0x3c, !PT ;  /* 0x000000030a0a7212 */ /* 0x000fe200078e3cff */
[----:B------:R-:W-:Y:S02]  /*2980*/  UIADD3 UR25, UPT, UPT, UR37, UR5, URZ ;  /* 0x0000000525197290 */ /* 0x000fe4000fffe0ff */
[----:B------:R-:W-:Y:S01]  /*2990*/  UIADD3 UR32, UPT, UPT, UR31, UR4, URZ ;  /* 0x000000041f207290 */ /* 0x000fe2000fffe0ff */
[----:B------:R-:W-:Y:S11]  /*29a0*/  BRA.U UP1, `(.L_x_42) ;  /* 0xfffffff101387547 */ /* 0x000ff6000b83ffff */
[----:B------:R-:W-:Y:S01]  /*29b0*/  UIADD3 UR13, UPT, UPT, UR13, 0x28, URZ ;  /* 0x000000280d0d7890 */ /* 0x000fe2000fffe0ff */
[----:B------:R-:W-:-:S03]  /*29c0*/  SHF.L.U32 R3, R12, 0x1f, RZ ;  /* 0x0000001f0c037819 */ /* 0x000fc600000006ff */
[----:B------:R-:W-:-:S09]  /*29d0*/  ULEA UR4, UR6, UR13, 0x3 ;  /* 0x0000000d06047291 */ /* 0x000fd2000f8e18ff */
[----:B------:R-:W2:Y:S02]  /*29e0*/  SYNCS.PHASECHK.TRANS64.TRYWAIT P0, [UR4], R3 ;  /* 0x00000003ff0075a7 */ /* 0x000ea40008001104 */
[----:B--2---:R-:W-:Y:S05]  /*29f0*/  @!P0 BRA `(.L_x_43) ;  /* 0x00000058009c8947 */ /* 0x004fea0003800000 */
.L_x_139:
[----:B------:R-:W-:-:S04]  /*2a00*/  UIADD3 UR4, UPT, UPT, UR6, 0x1, URZ ;  /* 0x0000000106047890 */ /* 0x000fc8000fffe0ff */
[----:B------:R-:W-:-:S04]  /*2a10*/  UISETP.NE.AND UP0, UPT, UR4, 0x5, UPT ;  /* 0x000000050400788c */ /* 0x000fc8000bf05270 */
[----:B------:R-:W-:Y:S02]  /*2a20*/  USEL UR6, URZ, 0x1, UP0 ;  /* 0x00000001ff067887 */ /* 0x000fe40008000000 */
[----:B------:R-:W-:-:S04]  /*2a30*/  USEL UR4, UR4, URZ, UP0 ;  /* 0x000000ff04047287 */ /* 0x000fc80008000000 */
[----:B------:R-:W-:Y:S01]  /*2a40*/  ULEA UR5, UR4, UR13, 0x3 ;  /* 0x0000000d04057291 */ /* 0x000fe2000f8e18ff */
[----:B------:R-:W-:-:S04]  /*2a50*/  LOP3.LUT R2, R12, UR6, RZ, 0x3c, !PT ;  /* 0x000000060c027c12 */ /* 0x000fc8000f8e3cff */
[----:B-1----:R-:W-:-:S04]  /*2a60*/  SHF.L.U32 R3, R2, 0x1f, RZ ;  /* 0x0000001f02037819 */ /* 0x002fc800000006ff */
[----:B------:R-:W1:Y:S02]  /*2a70*/  SYNCS.PHASECHK.TRANS64.TRYWAIT P0, [UR5], R3 ;  /* 0x00000003ff0075a7 */ /* 0x000e640008001105 */
[----:B-1----:R-:W-:Y:S05]  /*2a80*/  @!P0 BRA `(.L_x_44) ;  /* 0x0000005800908947 */ /* 0x002fea0003800000 */
.L_x_141:
        /* <DEDUP_REMOVED lines=9> */
.L_x_143:
        /* <DEDUP_REMOVED lines=9> */
.L_x_145:
[----:B------:R-:W-:-:S04]  /*2bb0*/  UIADD3 UR4, UPT, UPT, UR4, 0x1, URZ ;  /* 0x0000000104047890 */ /* 0x000fc8000fffe0ff */
[----:B------:R-:W-:-:S04]  /*2bc0*/  UISETP.NE.AND UP0, UPT, UR4, 0x5, UPT ;  /* 0x000000050400788c */ /* 0x000fc8000bf05270 */
[----:B------:R-:W-:Y:S02]  /*2bd0*/  USEL UR5, URZ, 0x1, UP0 ;  /* 0x00000001ff057887 */ /* 0x000fe40008000000 */
[----:B------:R-:W-:-:S04]  /*2be0*/  USEL UR4, UR4, URZ, UP0 ;  /* 0x000000ff04047287 */ /* 0x000fc80008000000 */
[----:B------:R-:W-:Y:S01]  /*2bf0*/  ULEA UR4, UR4, UR13, 0x3 ;  /* 0x0000000d04047291 */ /* 0x000fe2000f8e18ff */
[----:B-1----:R-:W-:-:S04]  /*2c00*/  LOP3.LUT R3, R2, UR5, RZ, 0x3c, !PT ;  /* 0x0000000502037c12 */ /* 0x002fc8000f8e3cff */
[----:B------:R-:W-:Y:S01]  /*2c10*/  SHF.L.U32 R3, R3, 0x1f, RZ ;  /* 0x0000001f03037819 */ /* 0x000fe200000006ff */
[----:B------:R-:W-:-:S07]  /*2c20*/  IMAD.U32 R0, RZ, RZ, UR4 ;  /* 0x00000004ff007e24 */ /* 0x000fce000f8e00ff */
.L_x_47:
[----:B-1----:R1:W2:Y:S02]  /*2c30*/  SYNCS.PHASECHK.TRANS64.TRYWAIT P0, [R0+URZ], R3 ;  /* 0x00000003000075a7 */ /* 0x0022a400080011ff */
[----:B--2---:R-:W-:Y:S05]  /*2c40*/  @!P0 NANOSLEEP.SYNCS 0x989680 ;  /* 0x009896800000895d */ /* 0x004fea0003900000 */
[----:B------:R-:W2:Y:S02]  /*2c50*/  @!P0 SYNCS.PHASECHK.TRANS64 P0, [R0+URZ], R3 ;  /* 0x00000003000085a7 */ /* 0x000ea400080010ff */
[----:B--2---:R-:W-:Y:S05]  /*2c60*/  @P0 EXIT ;  /* 0x000000000000094d */ /* 0x004fea0003800000 */
[----:B------:R-:W-:Y:S05]  /*2c70*/  BRA `(.L_x_47) ;  /* 0xfffffffc00ec7947 */ /* 0x000fea000383ffff */
.L_x_22:
[----:B------:R-:W1:Y:S02]  /*2c80*/  S2UR UR4, SR_CgaCtaId ;  /* 0x00000000000479c3 */ /* 0x000e640000008800 */
[----:B-1----:R-:W-:-:S04]  /*2c90*/  UISETP.NE.AND UP0, UPT, UR4, URZ, UPT ;  /* 0x000000ff0400728c */ /* 0x002fc8000bf05270 */
[----:B------:R-:W-:-:S09]  /*2ca0*/  UISETP.NE.OR UP0, UPT, UR13, 0x1, UP0 ;  /* 0x000000010d00788c */ /* 0x000fd20008705670 */
[----:B------:R-:W-:Y:S05]  /*2cb0*/  BRA.U UP0, `(.L_x_48) ;  /* 0x00000005004c7547 */ /* 0x000fea000b800000 */
[----:B------:R-:W1:Y:S01]  /*2cc0*/  S2UR UR5, SR_CgaCtaId ;  /* 0x00000000000579c3 */ /* 0x000e620000008800 */
[----:B------:R-:W-:Y:S01]  /*2cd0*/  UMOV UR4, 0x400 ;  /* 0x0000040000047882 */ /* 0x000fe20000000000 */
[----:B------:R-:W-:Y:S01]  /*2ce0*/  ISETP.GE.U32.AND P2, PT, R3, 0x4, PT ;  /* 0x000000040300780c */ /* 0x000fe20003f46070 */
[----:B------:R-:W-:Y:S01]  /*2cf0*/  IMAD.MOV.U32 R12, RZ, RZ, 0x1 ;  /* 0x00000001ff0c7424 */ /* 0x000fe200078e00ff */
[----:B------:R-:W-:Y:S02]  /*2d00*/  CS2R R10, SRZ ;  /* 0x00000000000a7805 */ /* 0x000fe4000001ff00 */
[----:B------:R-:W-:Y:S01]  /*2d10*/  CS2R R8, SRZ ;  /* 0x0000000000087805 */ /* 0x000fe2000001ff00 */
[----:B-1----:R-:W-:-:S03]  /*2d20*/  ULEA UR6, UR5, UR4, 0x18 ;  /* 0x0000000405067291 */ /* 0x002fc6000f8ec0ff */
[----:B------:R-:W-:-:S09]  /*2d30*/  UMOV UR5, URZ ;  /* 0x000000ff00057c82 */ /* 0x000fd20008000000 */
.L_x_52:
[----:B------:R-:W-:Y:S02]  /*2d40*/  LEA R0, R8, UR6, 0x3 ;  /* 0x0000000608007c11 */ /* 0x000fe4000f8e18ff */
[----:B------:R-:W-:-:S03]  /*2d50*/  SHF.L.U32 R5, R9, 0x1f, RZ ;  /* 0x0000001f09057819 */ /* 0x000fc600000006ff */
[----:B------:R-:W-:Y:S01]  /*2d60*/  VIADD R4, R0, 0x100 ;  /* 0x0000010000047836 */ /* 0x000fe20000000000 */
[----:B------:R-:W1:Y:S02]  /*2d70*/  SYNCS.PHASECHK.TRANS64.TRYWAIT P0, [R0+URZ+0xf0], R5 ;  /* 0x0000f005000075a7 */ /* 0x000e6400080011ff */
[----:B-1----:R-:W-:Y:S05]  /*2d80*/  @!P0 BRA `(.L_x_49) ;  /* 0x0000005800188947 */ /* 0x002fea0003800000 */
.L_x_146:
[----:B------:R-:W-:Y:S01]  /*2d90*/  ULEA UR4, UR5, UR6, 0x3 ;  /* 0x0000000605047291 */ /* 0x000fe2000f8e18ff */
[----:B------:R-:W-:Y:S01]  /*2da0*/  PRMT R4, RZ, 0x654, R4 ;  /* 0x00000654ff047816 */ /* 0x000fe20000000004 */
[----:B-1----:R-:W-:Y:S01]  /*2db0*/  @!P2 IMAD.MOV.U32 R5, RZ, RZ, 0x10 ;  /* 0x00000010ff05a424 */ /* 0x002fe200078e00ff */
[----:B------:R-:W-:Y:S01]  /*2dc0*/  SHF.L.U32 R7, R12, 0x1f, RZ ;  /* 0x0000001f0c077819 */ /* 0x000fe200000006ff */
[----:B------:R-:W-:Y:S01]  /*2dd0*/  UIADD3 UR7, UPT, UPT, UR4, 0x90, URZ ;  /* 0x0000009004077890 */ /* 0x000fe2000fffe0ff */
[----:B------:R1:W-:Y:S05]  /*2de0*/  SYNCS.ARRIVE.TRANS64.RED.A1T0 RZ, [R4+URZ], RZ ;  /* 0x000000ff04ff79a7 */ /* 0x0003ea00081004ff */
[----:B------:R-:W-:Y:S01]  /*2df0*/  IMAD.U32 R0, RZ, RZ, UR7 ;  /* 0x00000007ff007e24 */ /* 0x000fe2000f8e00ff */
[----:B------:R-:W2:Y:S04]  /*2e00*/  SYNCS.PHASECHK.TRANS64.TRYWAIT P0, [UR4+0xa0], R7 ;  /* 0x0000a007ff0075a7 */ /* 0x000ea80008001104 */
[----:B------:R-:W-:Y:S01]  /*2e10*/  PRMT R13, R3, 0x654, R0 ;  /* 0x00000654030d7816 */ /* 0x000fe20000000000 */
[----:B-12---:R-:W-:Y:S06]  /*2e20*/  @!P0 BRA `(.L_x_50) ;  /* 0x0000005800048947 */ /* 0x006fec0003800000 */
.L_x_148:
[----:B------:R-:W-:Y:S01]  /*2e30*/  ULEA UR8, UR5, UR6, 0x4 ;  /* 0x0000000605087291 */ /* 0x000fe2000f8e20ff */
[----:B------:R-:W-:Y:S01]  /*2e40*/  SEL R2, R13, R2, !P2 ;  /* 0x000000020d027207 */ /* 0x000fe20005000000 */
[----:B------:R-:W-:Y:S01]  /*2e50*/  UIADD3 UR9, UPT, UPT, UR4, 0x90, URZ ;  /* 0x0000009004097890 */ /* 0x000fe2000fffe0ff */
[----:B-1----:R-:W-:Y:S01]  /*2e60*/  LEA R0, R11, UR6, 0x3 ;  /* 0x000000060b007c11 */ /* 0x002fe2000f8e18ff */
[----:B------:R-:W-:Y:S01]  /*2e70*/  UIADD3 UR8, UPT, UPT, UR8, 0x120, URZ ;  /* 0x0000012008087890 */ /* 0x000fe2000fffe0ff */
[----:B------:R1:W-:Y:S01]  /*2e80*/  @!P2 SYNCS.ARRIVE.TRANS64.RED RZ, [R2+URZ], R5 ;  /* 0x0000000502ffa9a7 */ /* 0x0003e200080004ff */
[----:B------:R-:W-:Y:S01]  /*2e90*/  UIADD3 UR4, UPT, UPT, UR5, 0x1, URZ ;  /* 0x0000000105047890 */ /* 0x000fe2000fffe0ff */
[----:B------:R-:W-:-:S03]  /*2ea0*/  VIADD R8, R8, 0x1 ;  /* 0x0000000108087836 */ /* 0x000fc60000000000 */
[----:B------:R-:W-:Y:S02]  /*2eb0*/  UISETP.NE.AND UP0, UPT, UR4, 0x2, UPT ;  /* 0x000000020400788c */ /* 0x000fe4000bf05270 */
[----:B------:R-:W-:Y:S01]  /*2ec0*/  ISETP.NE.AND P0, PT, R8, 0x2, PT ;  /* 0x000000020800780c */ /* 0x000fe20003f05270 */
[----:B------:R-:W-:Y:S06]  /*2ed0*/  UGETNEXTWORKID.BROADCAST [UR8], [UR9] ;  /* 0x00000000080073ca */ /* 0x000fec0008000100 */
[----:B------:R-:W-:Y:S02]  /*2ee0*/  USEL UR7, URZ, 0x1, UP0 ;  /* 0x00000001ff077887 */ /* 0x000fe40008000000 */
[----:B------:R-:W-:-:S04]  /*2ef0*/  USEL UR5, UR4, URZ, UP0 ;  /* 0x000000ff04057287 */ /* 0x000fc80008000000 */
[----:B------:R-:W-:Y:S02]  /*2f00*/  LOP3.LUT R12, R12, UR7, RZ, 0x3c, !PT ;  /* 0x000000070c0c7c12 */ /* 0x000fe4000f8e3cff */
[----:B-1----:R-:W-:-:S04]  /*2f10*/  SHF.L.U32 R5, R10, 0x1f, RZ ;  /* 0x0000001f0a057819 */ /* 0x002fc800000006ff */
[----:B------:R-:W1:Y:S02]  /*2f20*/  SYNCS.PHASECHK.TRANS64.TRYWAIT P1, [R0+URZ+0x90], R5 ;  /* 0x00009005000075a7 */ /* 0x000e6400080211ff */
[----:B-1----:R-:W-:Y:S05]  /*2f30*/  @!P1 BRA `(.L_x_51) ;  /* 0x0000005400d89947 */ /* 0x002fea0003800000 */
.L_x_149:
[C---:B------:R-:W-:Y:S01]  /*2f40*/  LEA R4, R11.reuse, UR6, 0x4 ;  /* 0x000000060b047c11 */ /* 0x040fe2000f8e20ff */
[----:B-1----:R-:W-:Y:S01]  /*2f50*/  VIADD R0, R0, 0xa0 ;  /* 0x000000a000007836 */ /* 0x002fe20000000000 */
[----:B------:R-:W-:Y:S01]  /*2f60*/  SEL R8, R8, RZ, P0 ;  /* 0x000000ff08087207 */ /* 0x000fe20000000000 */
[----:B------:R-:W-:-:S03]  /*2f70*/  VIADD R11, R11, 0x1 ;  /* 0x000000010b0b7836 */ /* 0x000fc60000000000 */
[----:B------:R-:W1:Y:S01]  /*2f80*/  LDS.128 R4, [R4+0x120] ;  /* 0x0001200004047984 */ /* 0x000e620000000c00 */
[----:B------:R-:W-:Y:S02]  /*2f90*/  PRMT R0, RZ, 0x654, R0 ;  /* 0x00000654ff007816 */ /* 0x000fe40000000000 */
[C---:B------:R-:W-:Y:S01]  /*2fa0*/  ISETP.NE.AND P1, PT, R11.reuse, 0x2, PT ;  /* 0x000000020b00780c */ /* 0x040fe20003f25270 */
[----:B------:R-:W-:Y:S01]  /*2fb0*/  @!PT LDS RZ, [RZ] ;  /* 0x00000000fffff984 */ /* 0x000fe20000000800 */
[----:B------:R-:W-:Y:S01]  /*2fc0*/  @!PT LDS RZ, [RZ] ;  /* 0x00000000fffff984 */ /* 0x000fe20000000800 */
[----:B------:R-:W-:Y:S01]  /*2fd0*/  @!PT LDS RZ, [RZ] ;  /* 0x00000000fffff984 */ /* 0x000fe20000000800 */
[----:B------:R-:W-:Y:S01]  /*2fe0*/  @!PT LDS RZ, [RZ] ;  /* 0x00000000fffff984 */ /* 0x000fe20000000800 */
[----:B------:R2:W-:Y:S06]  /*2ff0*/  MEMBAR.ALL.CTA ;  /* 0x0000000000007992 */ /* 0x0005ec0000008000 */
[----:B--2---:R-:W2:Y:S01]  /*3000*/  FENCE.VIEW.ASYNC.S ;  /* 0x00000000000073c6 */ /* 0x004ea20000000000 */
[----:B------:R-:W-:Y:S01]  /*3010*/  SEL R11, R11, RZ, P1 ;  /* 0x000000ff0b0b7207 */ /* 0x000fe20000800000 */
[----:B--2---:R2:W-:Y:S01]  /*3020*/  SYNCS.ARRIVE.TRANS64.RED.A1T0 RZ, [R0+URZ], RZ ;  /* 0x000000ff00ff79a7 */ /* 0x0045e200081004ff */
[----:B-1----:R-:W-:-:S02]  /*3030*/  LOP3.LUT P3, RZ, R6, 0x1, RZ, 0xc0, !PT ;  /* 0x0000000106ff7812 */ /* 0x002fc4000786c0ff */
[----:B------:R-:W-:-:S04]  /*3040*/  SEL R5, RZ, 0x1, P1 ;  /* 0x00000001ff057807 */ /* 0x000fc80000800000 */
[----:B------:R-:W-:Y:S02]  /*3050*/  LOP3.LUT R10, R10, R5, RZ, 0x3c, !PT ;  /* 0x000000050a0a7212 */ /* 0x000fe400078e3cff */
[----:B--2---:R-:W-:-:S04]  /*3060*/  SEL R0, RZ, 0x1, P0 ;  /* 0x00000001ff007807 */ /* 0x004fc80000000000 */
[----:B------:R-:W-:Y:S01]  /*3070*/  LOP3.LUT R9, R9, R0, RZ, 0x3c, !PT ;  /* 0x0000000009097212 */ /* 0x000fe200078e3cff */
[----:B------:R-:W-:Y:S06]  /*3080*/  @P3 BRA `(.L_x_52) ;  /* 0xfffffffc002c3947 */ /* 0x000fec000383ffff */
[----:B------:R-:W-:Y:S01]  /*3090*/  ULEA UR4, UR5, UR6, 0x3 ;  /* 0x0000000605047291 */ /* 0x000fe2000f8e18ff */
[----:B------:R-:W-:-:S08]  /*30a0*/  SHF.L.U32 R3, R12, 0x1f, RZ ;  /* 0x0000001f0c037819 */ /* 0x000fd000000006ff */
[----:B------:R-:W1:Y:S02]  /*30b0*/  SYNCS.PHASECHK.TRANS64 P0, [UR4+0xa0], R3 ;  /* 0x0000a003ff0075a7 */ /* 0x000e640008001004 */
[----:B-1----:R-:W-:Y:S05]  /*30c0*/  @P0 BRA `(.L_x_53) ;  /* 0x0000000000080947 */ /* 0x002fea0003800000 */
[----:B------:R-:W1:Y:S02]  /*30d0*/  SYNCS.PHASECHK.TRANS64.TRYWAIT P0, [UR4+0xa0], R3 ;  /* 0x0000a003ff0075a7 */ /* 0x000e640008001104 */
[----:B-1----:R-:W-:Y:S05]  /*30e0*/  @!P0 BRA `(.L_x_54) ;  /* 0x0000005400808947 */ /* 0x002fea0003800000 */
.L_x_53:
[----:B------:R-:W-:-:S04]  /*30f0*/  UIADD3 UR7, UPT, UPT, UR5, 0x1, URZ ;  /* 0x0000000105077890 */ /* 0x000fc8000fffe0ff */
[----:B------:R-:W-:-:S04]  /*3100*/  UISETP.NE.AND UP0, UPT, UR7, 0x2, UPT ;  /* 0x000000020700788c */ /* 0x000fc8000bf05270 */
[----:B------:R-:W-:Y:S02]  /*3110*/  USEL UR8, URZ, 0x1, UP0 ;  /* 0x00000001ff087887 */ /* 0x000fe40008000000 */
[----:B------:R-:W-:-:S04]  /*3120*/  USEL UR7, UR7, URZ, UP0 ;  /* 0x000000ff07077287 */ /* 0x000fc80008000000 */
[----:B------:R-:W-:Y:S01]  /*3130*/  ULEA UR7, UR7, UR6, 0x3 ;  /* 0x0000000607077291 */ /* 0x000fe2000f8e18ff */
[----:B-1----:R-:W-:-:S04]  /*3140*/  LOP3.LUT R3, R12, UR8, RZ, 0x3c, !PT ;  /* 0x000000080c037c12 */ /* 0x002fc8000f8e3cff */
[----:B------:R-:W-:-:S04]  /*3150*/  SHF.L.U32 R0, R3, 0x1f, RZ ;  /* 0x0000001f03007819 */ /* 0x000fc800000006ff */
[----:B------:R-:W1:Y:S02]  /*3160*/  SYNCS.PHASECHK.TRANS64 P0, [UR7+0xa0], R0 ;  /* 0x0000a000ff0075a7 */ /* 0x000e640008001007 */
[----:B-1----:R-:W-:Y:S05]  /*3170*/  @P0 EXIT ;  /* 0x000000000000094d */ /* 0x002fea0003800000 */
[----:B------:R-:W-:Y:S02]  /*3180*/  SHF.L.U32 R3, R3, 0x1f, RZ ;  /* 0x0000001f03037819 */ /* 0x000fe400000006ff */
[----:B------:R-:W-:-:S07]  /*3190*/  MOV R0, UR7 ;  /* 0x0000000700007c02 */ /* 0x000fce0008000f00 */
.L_x_55:
[----:B-1----:R1:W2:Y:S02]  /*31a0*/  SYNCS.PHASECHK.TRANS64.TRYWAIT P0, [R0+URZ+0xa0], R3 ;  /* 0x0000a003000075a7 */ /* 0x0022a400080011ff */
[----:B--2---:R-:W-:Y:S05]  /*31b0*/  @!P0 NANOSLEEP.SYNCS 0x989680 ;  /* 0x009896800000895d */ /* 0x004fea0003900000 */
[----:B------:R-:W2:Y:S02]  /*31c0*/  @!P0 SYNCS.PHASECHK.TRANS64 P0, [R0+URZ+0xa0], R3 ;  /* 0x0000a003000085a7 */ /* 0x000ea400080010ff */
[----:B--2---:R-:W-:Y:S05]  /*31d0*/  @P0 EXIT ;  /* 0x000000000000094d */ /* 0x004fea0003800000 */
[----:B------:R-:W-:Y:S05]  /*31e0*/  BRA `(.L_x_55) ;  /* 0xfffffffc00ec7947 */ /* 0x000fea000383ffff */
.L_x_48:
[----:B------:R-:W-:Y:S05]  /*31f0*/  BRA.U UP4, `(.L_x_56) ;  /* 0x0000001104a47547 */ /* 0x000fea000b800000 */
[----:B------:R-:W1:Y:S01]  /*3200*/  S2UR UR7, SR_CgaCtaId ;  /* 0x00000000000779c3 */ /* 0x000e620000008800 */
[----:B------:R-:W-:Y:S01]  /*3210*/  UMOV UR4, 0x40 ;  /* 0x0000004000047882 */ /* 0x000fe20000000000 */
[----:B------:R-:W-:Y:S01]  /*3220*/  NOP ;  /* 0x0000000000007918 */ /* 0x000fe20000000000 */
[----:B------:R-:W-:Y:S01]  /*3230*/  UMOV UR6, 0x400 ;  /* 0x0000040000067882 */ /* 0x000fe20000000000 */
[----:B-1----:R-:W-:Y:S02]  /*3240*/  ULEA UR5, UR7, UR4, 0x18 ;  /* 0x0000000407057291 */ /* 0x002fe4000f8ec0ff */
[----:B------:R-:W-:-:S07]  /*3250*/  ULEA UR6, UR7, UR6, 0x18 ;  /* 0x0000000607067291 */ /* 0x000fce000f8ec0ff */
[----:B------:R-:W1:Y:S02]  /*3260*/  LDS.U8 R3, [UR5+0x1c] ;  /* 0x00001c05ff037984 */ /* 0x000e640008000000 */
[----:B-1----:R-:W-:-:S13]  /*3270*/  ISETP.NE.AND P0, PT, R3, RZ, PT ;  /* 0x000000ff0300720c */ /* 0x002fda0003f05270 */
[----:B------:R-:W-:Y:S05]  /*3280*/  @P0 BRA `(.L_x_57) ;  /* 0x0000000400080947 */ /* 0x000fea0003800000 */
[----:B------:R-:W-:Y:S02]  /*3290*/  UISETP.NE.U32.AND UP1, UPT, UR33, 0x1, UPT ;  /* 0x000000012100788c */ /* 0x000fe4000bf25070 */
[----:B------:R-:W-:-:S07]  /*32a0*/  UIADD3 UR7, UPT, UPT, UR5, 0x8, URZ ;  /* 0x0000000805077890 */ /* 0x000fce000fffe0ff */
[----:B------:R-:W-:Y:S05]  /*32b0*/  BRA.U !UP1, `(.L_x_58) ;  /* 0x00000001099c7547 */ /* 0x000fea000b800000 */
[----:B------:R-:W-:Y:S01]  /*32c0*/  ELECT P0, URZ, PT ;  /* 0x0000000000ff782f */ /* 0x000fe20003800000 */
[----:B------:R-:W-:-:S12]  /*32d0*/  BSSY B0, `(.L_x_58) ;  /* 0x0000025000007945 */ /* 0x000fd80003800000 */
[----:B------:R-:W-:Y:S05]  /*32e0*/  @!P0 BRA `(.L_x_59) ;  /* 0x00000000008c8947 */ /* 0x000fea0003800000 */
[----:B------:R-:W-:-:S05]  /*32f0*/  UMOV UR4, 0x10 ;  /* 0x0000001000047882 */ /* 0x000fca0000000000 */
[----:B------:R-:W-:Y:S04]  /*3300*/  DEPBAR.LE SB1, 0x36 ;  /* 0x00009d800000791a */ /* 0x000fe80000000000 */
[----:B------:R-:W1:Y:S02]  /*3310*/  UTCATOMSWS.2CTA.FIND_AND_SET.ALIGN UP0, UR4, UR4 ;  /* 0x00000004000475e3 */ /* 0x000e640008200800 */
[----:B-1----:R-:W-:Y:S01]  /*3320*/  MOV R10, UR4 ;  /* 0x00000004000a7c02 */ /* 0x002fe20008000f00 */
[----:B------:R-:W-:Y:S06]  /*3330*/  BRA.U UP0, `(.L_x_60) ;  /* 0x0000000100187547 */ /* 0x000fec000b800000 */
.L_x_61:
[----:B------:R-:W-:Y:S05]  /*3340*/  NANOSLEEP 0x64 ;  /* 0x000000640000795d */ /* 0x000fea0003800000 */
[----:B------:R-:W-:-:S05]  /*3350*/  UMOV UR4, 0x10 ;  /* 0x0000001000047882 */ /* 0x000fca0000000000 */
[----:B------:R-:W-:Y:S04]  /*3360*/  DEPBAR.LE SB1, 0x36 ;  /* 0x00009d800000791a */ /* 0x000fe80000000000 */
[----:B------:R-:W1:Y:S02]  /*3370*/  UTCATOMSWS.2CTA.FIND_AND_SET.ALIGN UP0, UR4, UR4 ;  /* 0x00000004000475e3 */ /* 0x000e640008200800 */
[----:B-1----:R-:W-:Y:S01]  /*3380*/  MOV R10, UR4 ;  /* 0x00000004000a7c02 */ /* 0x002fe20008000f00 */
[----:B------:R-:W-:Y:S05]  /*3390*/  BRA.U !UP0, `(.L_x_61) ;  /* 0xfffffffd08e87547 */ /* 0x000fea000b83ffff */
.L_x_60:
[----:B------:R-:W1:Y:S01]  /*33a0*/  LDS R6, [UR5+0x10] ;  /* 0x00001005ff067984 */ /* 0x000e620008000800 */
[----:B------:R-:W-:Y:S01]  /*33b0*/  IMAD.U32 R3, RZ, RZ, UR6 ;  /* 0x00000006ff037e24 */ /* 0x000fe2000f8e00ff */
[----:B------:R-:W-:-:S03]  /*33c0*/  MOV R4, UR34 ;  /* 0x0000002200047c02 */ /* 0x000fc60008000f00 */
[----:B------:R-:W-:Y:S01]  /*33d0*/  VIADD R3, R3, 0x140 ;  /* 0x0000014003037836 */ /* 0x000fe20000000000 */
[----:B-1----:R-:W-:-:S04]  /*33e0*/  SHF.L.U32 R6, R6, 0x1f, RZ ;  /* 0x0000001f06067819 */ /* 0x002fc800000006ff */
[----:B------:R-:W1:Y:S02]  /*33f0*/  SYNCS.PHASECHK.TRANS64.TRYWAIT P0, [UR5+0x8], R6 ;  /* 0x00000806ff0075a7 */ /* 0x000e640008001105 */
[----:B-1----:R-:W-:Y:S05]  /*3400*/  @P0 BRA `(.L_x_62) ;  /* 0x0000000000080947 */ /* 0x002fea0003800000 */
[----:B------:R-:W1:Y:S02]  /*3410*/  SYNCS.PHASECHK.TRANS64.TRYWAIT P0, [UR5+0x8], R6 ;  /* 0x00000806ff0075a7 */ /* 0x000e640008001105 */
[----:B-1----:R-:W-:Y:S05]  /*3420*/  @!P0 BRA `(.L_x_63) ;  /* 0x0000005000c88947 */ /* 0x002fea0003800000 */
.L_x_62:
[----:B------:R-:W-:Y:S01]  /*3430*/  PRMT R4, R4, 0x654, R3 ;  /* 0x0000065404047816 */ /* 0x000fe20000000003 */
[----:B------:R-:W-:Y:S01]  /*3440*/  HFMA2 R3, -RZ, RZ, 0, 5.9604644775390625e-08 ;  /* 0x00000001ff037431 */ /* 0x000fe200000001ff */
[----:B------:R-:W-:Y:S01]  /*3450*/  UPRMT UR4, UR34, 0x654, UR7 ;  /* 0x0000065422047896 */ /* 0x000fe20008000007 */
[----:B------:R-:W-:Y:S02]  /*3460*/  IMAD.MOV.U32 R7, RZ, RZ, 0xffff ;  /* 0x0000ffffff077424 */ /* 0x000fe400078e00ff */
[----:B-1----:R-:W-:Y:S02]  /*3470*/  IMAD.MOV.U32 R6, RZ, RZ, 0x4 ;  /* 0x00000004ff067424 */ /* 0x002fe400078e00ff */
[----:B------:R-:W-:Y:S01]  /*3480*/  IMAD.SHL.U32 R9, R10, 0x20, RZ ;  /* 0x000000200a097824 */ /* 0x000fe200078e00ff */
[----:B------:R-:W-:Y:S02]  /*3490*/  MOV R5, UR4 ;  /* 0x0000000400057c02 */ /* 0x000fe40008000f00 */
[-C--:B------:R-:W-:Y:S01]  /*34a0*/  SHF.L.U32 R8, R7, R10.reuse, RZ ;  /* 0x0000000a07087219 */ /* 0x080fe200000006ff */
[----:B------:R1:W-:Y:S01]  /*34b0*/  SYNCS.ARRIVE.TRANS64.RED RZ, [UR4], R6 ;  /* 0x00000006ffff79a7 */ /* 0x0003e20008000404 */
[----:B------:R-:W-:Y:S01]  /*34c0*/  SHF.L.U32 R7, R3, R10, RZ ;  /* 0x0000000a03077219 */ /* 0x000fe200000006ff */
[----:B------:R1:W-:Y:S04]  /*34d0*/  STS [UR6+0x140], R9 ;  /* 0x00014009ff007988 */ /* 0x0003e80008000806 */
[----:B------:R1:W-:Y:S04]  /*34e0*/  STAS [R4.64], R10 ;  /* 0x0000000a04007dbd */ /* 0x0003e8000c0008ff */
[----:B------:R1:W-:Y:S04]  /*34f0*/  ATOMS.OR RZ, [UR5+0x14], R8 ;  /* 0x00001408ffff798c */ /* 0x0003e8000b000005 */
[----:B------:R1:W-:Y:S04]  /*3500*/  ATOMS.OR RZ, [UR5+0x18], R7 ;  /* 0x00001807ffff798c */ /* 0x0003e8000b000005 */
[----:B------:R1:W-:Y:S02]  /*3510*/  ATOMS.XOR RZ, [UR5+0x10], R3 ;  /* 0x00001003ffff798c */ /* 0x0003e4000b800005 */
.L_x_59:
[----:B------:R-:W-:Y:S05]  /*3520*/  BSYNC B0 ;  /* 0x0000000000007941 */ /* 0x000fea0003800000 */
.L_x_58:
[----:B------:R-:W-:Y:S05]  /*3530*/  BRA.U UP1, `(.L_x_64) ;  /* 0x00000001016c7547 */ /* 0x000fea000b800000 */
[----:B------:R-:W-:-:S03]  /*3540*/  UMOV UR4, 0xffffffff ;  /* 0xffffffff00047882 */ /* 0x000fc60000000000 */
[----:B------:R-:W-:Y:S05]  /*3550*/  BRA.DIV UR4, `(.L_x_65) ;  /* 0x0000005204947947 */ /* 0x000fea000b800000 */
[----:B------:R-:W-:-:S13]  /*3560*/  ELECT P0, URZ, PT ;  /* 0x0000000000ff782f */ /* 0x000fda0003800000 */
.L_x_153:
[----:B------:R-:W-:Y:S05]  /*3570*/  @!P0 BRA `(.L_x_64) ;  /* 0x00000000005c8947 */ /* 0x000fea0003800000 */
[----:B-1----:R-:W1:Y:S02]  /*3580*/  LDS R4, [UR5+0x10] ;  /* 0x00001005ff047984 */ /* 0x002e640008000800 */
[----:B-1----:R-:W-:-:S04]  /*3590*/  SHF.L.U32 R4, R4, 0x1f, RZ ;  /* 0x0000001f04047819 */ /* 0x002fc800000006ff */
[----:B------:R-:W1:Y:S02]  /*35a0*/  SYNCS.PHASECHK.TRANS64.TRYWAIT P0, [UR5+0x8], R4 ;  /* 0x00000804ff0075a7 */ /* 0x000e640008001105 */
[----:B-1----:R-:W-:Y:S05]  /*35b0*/  @P0 BRA `(.L_x_66) ;  /* 0x0000000000080947 */ /* 0x002fea0003800000 */
[----:B------:R-:W1:Y:S02]  /*35c0*/  SYNCS.PHASECHK.TRANS64.TRYWAIT P0, [UR5+0x8], R4 ;  /* 0x00000804ff0075a7 */ /* 0x000e640008001105 */
[----:B-1----:R-:W-:Y:S05]  /*35d0*/  @!P0 BRA `(.L_x_67) ;  /* 0x0000005000988947 */ /* 0x002fea0003800000 */
.L_x_66:
[----:B------:R-:W2:Y:S01]  /*35e0*/  LDS R6, [UR6+0x140] ;  /* 0x00014006ff067984 */ /* 0x000ea20008000800 */
[----:B-1----:R-:W-:Y:S02]  /*35f0*/  HFMA2 R3, -RZ, RZ, 0, 5.9604644775390625e-08 ;  /* 0x00000001ff037431 */ /* 0x002fe400000001ff */
[----:B------:R-:W-:Y:S01]  /*3600*/  IMAD.MOV.U32 R4, RZ, RZ, 0xffff ;  /* 0x0000ffffff047424 */ /* 0x000fe200078e00ff */
[----:B------:R-:W-:Y:S01]  /*3610*/  UPRMT UR4, UR34, 0x654, UR7 ;  /* 0x0000065422047896 */ /* 0x000fe20008000007 */
[----:B--2---:R-:W-:-:S03]  /*3620*/  IMAD.SHL.U32 R5, R6, 0x20, RZ ;  /* 0x0000002006057824 */ /* 0x004fc600078e00ff */
[-C--:B------:R-:W-:Y:S02]  /*3630*/  SHF.L.U32 R4, R4, R6.reuse, RZ ;  /* 0x0000000604047219 */ /* 0x080fe400000006ff */
[----:B------:R-:W-:Y:S01]  /*3640*/  SHF.L.U32 R6, R3, R6, RZ ;  /* 0x0000000603067219 */ /* 0x000fe200000006ff */
[----:B------:R2:W-:Y:S04]  /*3650*/  STS [UR6+0x140], R5 ;  /* 0x00014005ff007988 */ /* 0x0005e80008000806 */
[----:B------:R2:W-:Y:S04]  /*3660*/  ATOMS.OR RZ, [UR5+0x14], R4 ;  /* 0x00001404ffff798c */ /* 0x0005e8000b000005 */
[----:B------:R2:W-:Y:S01]  /*3670*/  ATOMS.OR RZ, [UR5+0x18], R6 ;  /* 0x00001806ffff798c */ /* 0x0005e2000b000005 */
[----:B------:R-:W-:Y:S03]  /*3680*/  SYNCS.ARRIVE.TRANS64.RED.A1T0 RZ, [UR4], RZ ;  /* 0x000000ffffff79a7 */ /* 0x000fe60008100404 */
[----:B------:R2:W-:Y:S01]  /*3690*/  ATOMS.XOR RZ, [UR5+0x10], R3 ;  /* 0x00001003ffff798c */ /* 0x0005e2000b800005 */
[----:B------:R-:W-:Y:S05]  /*36a0*/  BRA `(.L_x_64) ;  /* 0x0000000000107947 */ /* 0x000fea0003800000 */
.L_x_57:
[----:B------:R-:W-:Y:S02]  /*36b0*/  MOV R3, 0xffffffff ;  /* 0xffffffff00037802 */ /* 0x000fe40000000f00 */
[----:B------:R-:W-:-:S03]  /*36c0*/  MOV R4, 0x36f0 ;  /* 0x000036f000047802 */ /* 0x000fc60000000f00 */
[----:B------:R1:W-:Y:S04]  /*36d0*/  STS [UR6+0x140], R3 ;  /* 0x00014003ff007988 */ /* 0x0003e80008000806 */
[----:B-1---5:R-:W-:Y:S05]  /*36e0*/  CALL.REL.NOINC `($__internal_1_$__cuda_sm10x_tcgen05_guardrail_trap_phase_invalid_during_alloc) ;  /* 0x0000005400f87944 */ /* 0x022fea0003c00000 */
.L_x_64:
[----:B------:R-:W-:Y:S05]  /*36f0*/  WARPSYNC.ALL ;  /* 0x0000000000007948 */ /* 0x000fea0003800000 */
[----:B------:R-:W3:Y:S01]  /*3700*/  S2UR UR4, SR_CgaCtaId ;  /* 0x00000000000479c3 */ /* 0x000ee20000008800 */
[----:B------:R-:W-:Y:S01]  /*3710*/  UMOV UR17, 0x400 ;  /* 0x0000040000117882 */ /* 0x000fe20000000000 */
[----:B------:R-:W-:-:S06]  /*3720*/  NOP ;  /* 0x0000000000007918 */ /* 0x000fcc0000000000 */
[----:B------:R-:W-:Y:S06]  /*3730*/  BAR.ARV 0x6, 0xa0 ;  /* 0x0182800000007b1d */ /* 0x000fec0000002000 */
[----:B------:R-:W4:Y:S01]  /*3740*/  LDCU UR6, c[0x0][0x38c] ;  /* 0x00007180ff0677ac */ /* 0x000f220008000800 */
[----:B------:R-:W-:Y:S01]  /*3750*/  LOP3.LUT R0, R0, 0xffff, RZ, 0xc0, !PT ;  /* 0x0000ffff00007812 */ /* 0x000fe200078ec0ff */
[----:B-1----:R-:W-:Y:S01]  /*3760*/  IMAD.MOV.U32 R9, RZ, RZ, 0x1 ;  /* 0x00000001ff097424 */ /* 0x002fe200078e00ff */
[----:B------:R-:W-:Y:S01]  /*3770*/  LOP3.LUT R2, R2, 0xffff, RZ, 0xc0, !PT ;  /* 0x0000ffff02027812 */ /* 0x000fe200078ec0ff */
[----:B------:R-:W-:Y:S01]  /*3780*/  IMAD.MOV.U32 R8, RZ, RZ, RZ ;  /* 0x000000ffff087224 */ /* 0x000fe200078e00ff */
[----:B------:R-:W-:Y:S01]  /*3790*/  R2UR UR30, R0 ;  /* 0x00000000001e72ca */ /* 0x000fe200000e0000 */
[----:B------:R-:W-:Y:S01]  /*37a0*/  UMOV UR24, URZ ;  /* 0x000000ff00187c82 */ /* 0x000fe20008000000 */
[----:B------:R-:W-:Y:S01]  /*37b0*/  R2UR UR20, R2 ;  /* 0x00000000021472ca */ /* 0x000fe200000e0000 */
[----:B------:R-:W-:Y:S01]  /*37c0*/  UMOV UR15, URZ ;  /* 0x000000ff000f7c82 */ /* 0x000fe20008000000 */
[----:B------:R-:W-:Y:S01]  /*37d0*/  UMOV UR14, URZ ;  /* 0x000000ff000e7c82 */ /* 0x000fe20008000000 */
[----:B---3--:R-:W-:-:S02]  /*37e0*/  ULEA UR17, UR4, UR17, 0x18 ;  /* 0x0000001104117291 */ /* 0x008fc4000f8ec0ff */
[----:B------:R-:W-:Y:S02]  /*37f0*/  UISETP.NE.AND UP3, UPT, UR33, URZ, UPT ;  /* 0x000000ff2100728c */ /* 0x000fe4000bf65270 */
[----:B------:R-:W-:Y:S02]  /*3800*/  UIADD3 UR5, UPT, UPT, UR17, 0x6400, URZ ;  /* 0x0000640011057890 */ /* 0x000fe4000fffe0ff */
[----:B------:R-:W-:Y:S02]  /*3810*/  UIADD3 UR4, UPT, UPT, UR17, 0x10400, URZ ;  /* 0x0001040011047890 */ /* 0x000fe4000fffe0ff */
[----:B----4-:R-:W-:Y:S01]  /*3820*/  UIADD3 UR6, UPT, UPT, UR6, 0x1f, URZ ;  /* 0x0000001f06067890 */ /* 0x010fe2000fffe0ff */
[----:B--2---:R-:W1:Y:S01]  /*3830*/  LDS R3, [UR17+0x140] ;  /* 0x00014011ff037984 */ /* 0x004e620008000800 */
[----:B------:R-:W-:Y:S02]  /*3840*/  USHF.R.U32.HI UR5, URZ, 0x4, UR5 ;  /* 0x00000004ff057899 */ /* 0x000fe40008011605 */
[----:B------:R-:W-:-:S02]  /*3850*/  USHF.R.S32.HI UR25, URZ, 0x1f, UR6 ;  /* 0x0000001fff197899 */ /* 0x000fc40008011406 */
[----:B------:R-:W-:Y:S02]  /*3860*/  USHF.R.U32.HI UR4, URZ, 0x4, UR4 ;  /* 0x00000004ff047899 */ /* 0x000fe40008011604 */
[----:B------:R-:W-:Y:S02]  /*3870*/  ULEA.HI UR25, UR25, UR6, URZ, 0x5 ;  /* 0x0000000619197291 */ /* 0x000fe4000f8f28ff */
[----:B------:R-:W-:Y:S02]  /*3880*/  ULOP3.LUT UR5, UR5, 0x3fff, URZ, 0xc0, !UPT ;  /* 0x00003fff05057892 */ /* 0x000fe4000f8ec0ff */
[----:B------:R-:W-:Y:S02]  /*3890*/  USHF.R.S32.HI UR25, URZ, 0x5, UR25 ;  /* 0x00000005ff197899 */ /* 0x000fe40008011419 */
[----:B------:R-:W-:Y:S02]  /*38a0*/  ULOP3.LUT UR22, UR4, 0x3fff, URZ, 0xc0, !UPT ;  /* 0x00003fff04167892 */ /* 0x000fe4000f8ec0ff */
[----:B------:R-:W-:-:S02]  /*38b0*/  UISETP.LT.AND UP0, UPT, UR25, 0x1, UPT ;  /* 0x000000011900788c */ /* 0x000fc4000bf01270 */
[----:B------:R-:W-:Y:S02]  /*38c0*/  ULOP3.LUT UR21, UR5, 0x10000, URZ, 0xfc, !UPT ;  /* 0x0001000005157892 */ /* 0x000fe4000f8efcff */
[----:B------:R-:W-:Y:S02]  /*38d0*/  ULOP3.LUT UR22, UR22, 0x10000, URZ, 0xfc, !UPT ;  /* 0x0001000016167892 */ /* 0x000fe4000f8efcff */
[----:B------:R-:W-:Y:S01]  /*38e0*/  USEL UR31, UR25, 0x1, !UP0 ;  /* 0x00000001191f7887 */ /* 0x000fe2000c000000 */
[----:B------:R-:W-:Y:S01]  /*38f0*/  UMOV UR28, 0x0 ;  /* 0x00000000001c7882 */ /* 0x000fe20000000000 */
[----:B------:R-:W-:Y:S01]  /*3900*/  UMOV UR29, 0x10100490 ;  /* 0x10100490001d7882 */ /* 0x000fe20000000000 */
[----:B------:R-:W-:Y:S01]  /*3910*/  UMOV UR26, 0x0 ;  /* 0x00000000001a7882 */ /* 0x000fe20000000000 */
[----:B------:R-:W-:Y:S01]  /*3920*/  UMOV UR27, 0x10100490 ;  /* 0x10100490001b7882 */ /* 0x000fe20000000000 */
[----:B-1----:R-:W-:Y:S02]  /*3930*/  R2UR UR32, R3 ;  /* 0x00000000032072ca */ /* 0x002fe400000e0000 */
[----:B------:R-:W-:-:S13]  /*3940*/  CS2R R2, SRZ ;  /* 0x0000000000027805 */ /* 0x000fda000001ff00 */
.L_x_75:
[C---:B------:R-:W-:Y:S02]  /*3950*/  LEA R0, R8.reuse, UR17, 0x3 ;  /* 0x0000001108007c11 */ /* 0x040fe4000f8e18ff */
[----:B------:R-:W-:Y:S02]  /*3960*/  SHF.L.U32 R5, R3, 0x1f, RZ ;  /* 0x0000001f03057819 */ /* 0x000fe400000006ff */
[----:B------:R-:W-:Y:S02]  /*3970*/  LEA R4, R8, UR17, 0x4 ;  /* 0x0000001108047c11 */ /* 0x000fe4000f8e20ff */
[----:B------:R-:W1:Y:S02]  /*3980*/  SYNCS.PHASECHK.TRANS64.TRYWAIT P0, [R0+URZ+0x90], R5 ;  /* 0x00009005000075a7 */ /* 0x000e6400080011ff */
[----:B-1-3--:R-:W-:Y:S05]  /*3990*/  @!P0 BRA `(.L_x_68) ;  /* 0x0000004c00c08947 */ /* 0x00afea0003800000 */
.L_x_154:
[----:B-1----:R-:W1:Y:S01]  /*39a0*/  LDS.128 R4, [R4+0x120] ;  /* 0x0001200004047984 */ /* 0x002e620000000c00 */
[----:B------:R-:W-:Y:S02]  /*39b0*/  VIADD R0, R0, 0xa0 ;  /* 0x000000a000007836 */ /* 0x000fe40000000000 */
[----:B------:R-:W-:Y:S01]  /*39c0*/  VIADD R8, R8, 0x1 ;  /* 0x0000000108087836 */ /* 0x000fe20000000000 */
[----:B------:R-:W-:Y:S01]  /*39d0*/  @!PT LDS RZ, [RZ] ;  /* 0x00000000fffff984 */ /* 0x000fe20000000800 */
[----:B------:R-:W-:Y:S01]  /*39e0*/  @!PT LDS RZ, [RZ] ;  /* 0x00000000fffff984 */ /* 0x000fe20000000800 */
[----:B------:R-:W-:Y:S01]  /*39f0*/  @!PT LDS RZ, [RZ] ;  /* 0x00000000fffff984 */ /* 0x000fe20000000800 */
[----:B------:R-:W-:Y:S01]  /*3a00*/  @!PT LDS RZ, [RZ] ;  /* 0x00000000fffff984 */ /* 0x000fe20000000800 */
[----:B------:R2:W-:Y:S06]  /*3a10*/  MEMBAR.ALL.CTA ;  /* 0x0000000000007992 */ /* 0x0005ec0000008000 */
[----:B--2---:R-:W2:Y:S01]  /*3a20*/  FENCE.VIEW.ASYNC.S ;  /* 0x00000000000073c6 */ /* 0x004ea20000000000 */
[----:B------:R-:W-:-:S04]  /*3a30*/  PRMT R0, RZ, 0x654, R0 ;  /* 0x00000654ff007816 */ /* 0x000fc80000000000 */
[----:B--2---:R2:W-:Y:S01]  /*3a40*/  SYNCS.ARRIVE.TRANS64.RED.A1T0 RZ, [R0+URZ], RZ ;  /* 0x000000ff00ff79a7 */ /* 0x0045e200081004ff */
[----:B-1----:R-:W-:Y:S01]  /*3a50*/  LOP3.LUT P1, RZ, R6, 0x1, RZ, 0xc0, !PT ;  /* 0x0000000106ff7812 */ /* 0x002fe2000782c0ff */
[----:B--2---:R-:W-:-:S12]  /*3a60*/  BRA.U UP3, `(.L_x_69) ;  /* 0x0000000103e07547 */ /* 0x004fd8000b800000 */
[----:B------:R-:W1:Y:S01]  /*3a70*/  LDCU UR4, c[0x0][0x38c] ;  /* 0x00007180ff0477ac */ /* 0x000e620008000800 */
[----:B------:R-:W-:Y:S02]  /*3a80*/  PLOP3.LUT P2, PT, PT, PT, PT, 0x80, 0x8 ;  /* 0x000000000008781c */ /* 0x000fe40003f4f070 */
[----:B------:R-:W-:Y:S01]  /*3a90*/  SHF.L.U32 R5, R9, 0x1f, RZ ;  /* 0x0000001f09057819 */ /* 0x000fe200000006ff */
[----:B------:R-:W-:Y:S02]  /*3aa0*/  ULEA UR23, UR24, UR17, 0x3 ;  /* 0x0000001118177291 */ /* 0x000fe4000f8e18ff */
[----:B------:R-:W-:Y:S02]  /*3ab0*/  ULEA UR18, UR24, UR32, 0x6 ;  /* 0x0000002018127291 */ /* 0x000fe4000f8e30ff */
[----:B-1----:R-:W-:-:S06]  /*3ac0*/  UISETP.GE.AND UP0, UPT, UR4, 0x1, UPT ;  /* 0x000000010400788c */ /* 0x002fcc000bf06270 */
[----:B------:R-:W-:-:S05]  /*3ad0*/  PLOP3.LUT P0, PT, PT, PT, UP0, 0x80, 0x8 ;  /* 0x000000000008781c */ /* 0x000fca0003f0f008 */
[----:B------:R-:W-:-:S08]  /*3ae0*/  @UP0 ULEA UR4, UR15, UR17, 0x3 ;  /* 0x000000110f040291 */ /* 0x000fd0000f8e18ff */
[----:B------:R-:W-:-:S04]  /*3af0*/  @P0 SHF.L.U32 R0, R2, 0x1f, RZ ;  /* 0x0000001f02000819 */ /* 0x000fc800000006ff */
[----:B------:R1:W2:Y:S01]  /*3b00*/  @P0 SYNCS.PHASECHK.TRANS64.TRYWAIT P2, [UR4], R0 ;  /* 0x00000000ff0005a7 */ /* 0x0002a20008041104 */
[----:B------:R-:W3:Y:S02]  /*3b10*/  SYNCS.PHASECHK.TRANS64.TRYWAIT P0, [UR23+0xd0], R5 ;  /* 0x0000d005ff0075a7 */ /* 0x000ee40008001117 */
[----:B-123--:R-:W-:Y:S05]  /*3b20*/  @!P0 BRA `(.L_x_70) ;  /* 0x0000004c00708947 */ /* 0x00efea0003800000 */
.L_x_156:
[----:B------:R-:W-:Y:S01]  /*3b30*/  UMOV UR19, UR14 ;  /* 0x0000000e00137c82 */ /* 0x000fe20008000000 */
[----:B------:R-:W-:Y:S05]  /*3b40*/  BRA.U !UP0, `(.L_x_71) ;  /* 0x0000000108987547 */ /* 0x000fea000b800000 */
[----:B------:R-:W-:Y:S02]  /*3b50*/  UIADD3 UR19, UPT, UPT, UR31, UR14, URZ ;  /* 0x0000000e1f137290 */ /* 0x000fe4000fffe0ff */
[----:B------:R-:W-:Y:S01]  /*3b60*/  UPLOP3.LUT UP2, UPT, UPT, UPT, UPT, 0x40, 0x4 ;  /* 0x000000000004789c */ /* 0x000fe20003f4e870 */
[----:B------:R-:W-:Y:S01]  /*3b70*/  UMOV UR16, UR25 ;  /* 0x0000001900107c82 */ /* 0x000fe20008000000 */
[----:B------:R-:W-:-:S09]  /*3b80*/  UMOV UR6, UR15 ;  /* 0x0000000f00067c82 */ /* 0x000fd20008000000 */
.L_x_74:
[----:B--2---:R-:W-:Y:S01]  /*3b90*/  ULEA UR5, UR6, UR17, 0x3 ;  /* 0x0000001106057291 */ /* 0x004fe2000f8e18ff */
[----:B---3--:R-:W-:Y:S11]  /*3ba0*/  @P2 BRA `(.L_x_72) ;  /* 0x00000000000c2947 */ /* 0x008ff60003800000 */
[----:B-1----:R-:W-:Y:S04]  /*3bb0*/  SHF.L.U32 R5, R2, 0x1f, RZ ;  /* 0x0000001f02057819 */ /* 0x002fe800000006ff */
[----:B------:R-:W1:Y:S02]  /*3bc0*/  SYNCS.PHASECHK.TRANS64.TRYWAIT P0, [UR5], R5 ;  /* 0x00000005ff0075a7 */ /* 0x000e640008001105 */
[----:B-1----:R-:W-:Y:S05]  /*3bd0*/  @!P0 BRA `(.L_x_73) ;  /* 0x0000004c005c8947 */ /* 0x002fea0003800000 */
.L_x_72:
[----:B------:R-:W-:Y:S01]  /*3be0*/  UISETP.NE.AND UP0, UPT, UR16, 0x1, UPT ;  /* 0x000000011000788c */ /* 0x000fe2000bf05270 */
[----:B------:R-:W-:Y:S01]  /*3bf0*/  PLOP3.LUT P2, PT, PT, PT, PT, 0x80, 0x8 ;  /* 0x000000000008781c */ /* 0x000fe20003f4f070 */
[----:B------:R-:W-:Y:S02]  /*3c00*/  UIADD3 UR4, UPT, UPT, UR6, 0x1, URZ ;  /* 0x0000000106047890 */ /* 0x000fe4000fffe0ff */
[----:B------:R-:W-:Y:S02]  /*3c10*/  ULEA UR12, UR6, UR22, 0x7 ;  /* 0x00000016060c7291 */ /* 0x000fe4000f8e38ff */
[----:B------:R-:W-:Y:S01]  /*3c20*/  UISETP.NE.AND UP1, UPT, UR4, 0x5, UPT ;  /* 0x000000050400788c */ /* 0x000fe2000bf25270 */
[----:B------:R-:W-:Y:S01]  /*3c30*/  PLOP3.LUT P0, PT, PT, PT, UP0, 0x80, 0x8 ;  /* 0x000000000008781c */ /* 0x000fe20003f0f008 */
[----:B------:R-:W-:Y:S02]  /*3c40*/  UIADD3 UR10, UPT, UPT, UR12, 0x2, URZ ;  /* 0x000000020c0a7890 */ /* 0x000fe4000fffe0ff */
[----:B------:R-:W-:Y:S02]  /*3c50*/  USEL UR7, URZ, 0x1, UP1 ;  /* 0x00000001ff077887 */ /* 0x000fe40008800000 */
[----:B------:R-:W-:Y:S02]  /*3c60*/  USEL UR15, UR4, URZ, UP1 ;  /* 0x000000ff040f7287 */ /* 0x000fe40008800000 */
[----:B------:R-:W-:Y:S02]  /*3c70*/  UIADD3 UR14, UPT, UPT, UR14, 0x1, URZ ;  /* 0x000000010e0e7890 */ /* 0x000fe4000fffe0ff */
[----:B------:R-:W-:Y:S01]  /*3c80*/  @UP0 ULEA UR4, UR15, UR17, 0x3 ;  /* 0x000000110f040291 */ /* 0x000fe2000f8e18ff */
[----:B------:R-:W-:Y:S01]  /*3c90*/  LOP3.LUT R2, R2, UR7, RZ, 0x3c, !PT ;  /* 0x0000000702027c12 */ /* 0x000fe2000f8e3cff */
[----:B------:R-:W-:Y:S01]  /*3ca0*/  UIADD3 UR7, UPT, UPT, UR5, 0x28, URZ ;  /* 0x0000002805077890 */ /* 0x000fe2000fffe0ff */
[----:B------:R-:W-:Y:S02]  /*3cb0*/  UMOV UR13, 0x80004020 ;  /* 0x80004020000d7882 */ /* 0x000fe40000000000 */
[----:B-1----:R-:W-:Y:S01]  /*3cc0*/  @P0 SHF.L.U32 R0, R2, 0x1f, RZ ;  /* 0x0000001f02000819 */ /* 0x002fe200000006ff */
[----:B------:R-:W-:Y:S01]  /*3cd0*/  UMOV UR5, 0x80004020 ;  /* 0x8000402000057882 */ /* 0x000fe20000000000 */
[----:B------:R-:W-:Y:S01]  /*3ce0*/  UMOV UR11, 0x80004020 ;  /* 0x80004020000b7882 */ /* 0x000fe20000000000 */
[----:B------:R-:W-:Y:S01]  /*3cf0*/  UMOV UR9, 0x80004020 ;  /* 0x8000402000097882 */ /* 0x000fe20000000000 */
[----:B------:R2:W3:Y:S01]  /*3d00*/  @P0 SYNCS.PHASECHK.TRANS64.TRYWAIT P2, [UR4], R0 ;  /* 0x00000000ff0005a7 */ /* 0x0004e20008041104 */
[----:B------:R-:W-:Y:S02]  /*3d10*/  ULEA UR4, UR6, UR21, 0x9 ;  /* 0x0000001506047291 */ /* 0x000fe4000f8e48ff */
[----:B------:R-:W-:Y:S02]  /*3d20*/  UISETP.NE.AND UP0, UPT, UR14, UR19, UPT ;  /* 0x000000130e00728c */ /* 0x000fe4000bf05270 */
[----:B------:R-:W-:Y:S02]  /*3d30*/  UIADD3 UR8, UPT, UPT, UR4, 0x2, URZ ;  /* 0x0000000204087890 */ /* 0x000fe4000fffe0ff */
[----:B------:R-:W-:Y:S01]  /*3d40*/  UIADD3 UR16, UPT, UPT, UR16, -0x1, URZ ;  /* 0xffffffff10107890 */ /* 0x000fe2000fffe0ff */
[----:B------:R-:W-:Y:S02]  /*3d50*/  UMOV UR6, UR15 ;  /* 0x0000000f00067c82 */ /* 0x000fe40008000000 */
[----:B------:R2:W-:Y:S01]  /*3d60*/  UTCHMMA.2CTA gdesc[UR4], gdesc[UR12], tmem[UR18], tmem[UR28], idesc[UR29], UP2 ;  /* 0x00ff1c0c040075ea */ /* 0x0005e20009200012 */
[----:B------:R-:W-:Y:S03]  /*3d70*/  UPLOP3.LUT UP2, UPT, UPT, UPT, UPT, 0x80, 0x8 ;  /* 0x000000000008789c */ /* 0x000fe60003f4f070 */
[----:B------:R2:W-:Y:S01]  /*3d80*/  UTCHMMA.2CTA gdesc[UR8], gdesc[UR10], tmem[UR18], tmem[UR26], idesc[UR27], UPT ;  /* 0x00ff1a0a080075ea */ /* 0x0005e2000ba00012 */
[----:B------:R2:W-:Y:S01]  /*3d90*/  UTCBAR.2CTA.MULTICAST [UR7], URZ, UR20 ;  /* 0x000000ff070073e9 */ /* 0x0005e20008200814 */
[----:B------:R-:W-:Y:S06]  /*3da0*/  BRA.U UP0, `(.L_x_74) ;  /* 0xfffffffd00787547 */ /* 0x000fec000b83ffff */
.L_x_71:
[----:B--2---:R-:W-:Y:S01]  /*3db0*/  UIADD3 UR4, UPT, UPT, UR23, 0xb0, URZ ;  /* 0x000000b017047890 */ /* 0x004fe2000fffe0ff */
[----:B------:R-:W-:-:S08]  /*3dc0*/  UMOV UR14, UR19 ;  /* 0x00000013000e7c82 */ /* 0x000fd00008000000 */
[----:B------:R2:W-:Y:S01]  /*3dd0*/  UTCBAR.2CTA.MULTICAST [UR4], URZ, UR30 ;  /* 0x000000ff040073e9 */ /* 0x0005e2000820081e */
[----:B------:R-:W-:Y:S02]  /*3de0*/  NOP ;  /* 0x0000000000007918 */ /* 0x000fe40000000000 */
.L_x_69:
[----:B--2---:R-:W-:Y:S01]  /*3df0*/  UIADD3 UR4, UPT, UPT, UR24, 0x1, URZ ;  /* 0x0000000118047890 */ /* 0x004fe2000fffe0ff */
[----:B------:R-:W-:-:S03]  /*3e00*/  ISETP.NE.AND P0, PT, R8, 0x2, PT ;  /* 0x000000020800780c */ /* 0x000fc60003f05270 */
[----:B------:R-:W-:Y:S01]  /*3e10*/  UISETP.NE.AND UP0, UPT, UR4, 0x4, UPT ;  /* 0x000000040400788c */ /* 0x000fe2000bf05270 */
[----:B-1----:R-:W-:Y:S02]  /*3e20*/  SEL R0, RZ, 0x1, P0 ;  /* 0x00000001ff007807 */ /* 0x002fe40000000000 */
[----:B------:R-:W-:Y:S01]  /*3e30*/  SEL R8, R8, RZ, P0 ;  /* 0x000000ff08087207 */ /* 0x000fe20000000000 */
[----:B------:R-:W-:Y:S01]  /*3e40*/  USEL UR5, URZ, 0x1, UP0 ;  /* 0x00000001ff057887 */ /* 0x000fe20008000000 */
[----:B------:R-:W-:Y:S01]  /*3e50*/  LOP3.LUT R3, R3, R0, RZ, 0x3c, !PT ;  /* 0x0000000003037212 */ /* 0x000fe200078e3cff */
[----:B------:R-:W-:-:S04]  /*3e60*/  USEL UR24, UR4, URZ, UP0 ;  /* 0x000000ff04187287 */ /* 0x000fc80008000000 */
[----:B------:R-:W-:Y:S01]  /*3e70*/  LOP3.LUT R9, R9, UR5, RZ, 0x3c, !PT ;  /* 0x0000000509097c12 */ /* 0x000fe2000f8e3cff */
[----:B------:R-:W-:Y:S07]  /*3e80*/  @P1 BRA `(.L_x_75) ;  /* 0xfffffff800b01947 */ /* 0x000fee000383ffff */
[----:B------:R-:W1:Y:S01]  /*3e90*/  S2UR UR8, SR_CgaCtaId ;  /* 0x00000000000879c3 */ /* 0x000e620000008800 */
[----:B------:R-:W-:Y:S01]  /*3ea0*/  ELECT P0, URZ, PT ;  /* 0x0000000000ff782f */ /* 0x000fe20003800000 */
[----:B------:R-:W-:Y:S01]  /*3eb0*/  HFMA2 R0, -RZ, RZ, 0, 5.9604644775390625e-08 ;  /* 0x00000001ff007431 */ /* 0x000fe200000001ff */
[----:B------:R-:W-:-:S05]  /*3ec0*/  UMOV UR4, 0x40 ;  /* 0x0000004000047882 */ /* 0x000fca0000000000 */
[----:B------:R-:W-:Y:S01]  /*3ed0*/  UVIRTCOUNT.DEALLOC.SMPOOL 0x80 ;  /* 0x000000800000784c */ /* 0x000fe20000000000 */
[----:B------:R-:W-:Y:S02]  /*3ee0*/  UISETP.NE.AND UP1, UPT, UR33, URZ, UPT ;  /* 0x000000ff2100728c */ /* 0x000fe4000bf25270 */
[----:B-1----:R-:W-:-:S09]  /*3ef0*/  ULEA UR8, UR8, UR4, 0x18 ;  /* 0x0000000408087291 */ /* 0x002fd2000f8ec0ff */
[----:B------:R1:W-:Y:S01]  /*3f00*/  @P0 STS.U8 [UR8+0x1c], R0 ;  /* 0x00001c00ff000988 */ /* 0x0003e20008000008 */
[----:B------:R-:W-:Y:S05]  /*3f10*/  BRA.U UP1, `(.L_x_76) ;  /* 0x0000000101a07547 */ /* 0x000fea000b800000 */
[----:B------:R-:W-:Y:S01]  /*3f20*/  UIADD3 UR7, UPT, UPT, UR17, 0xd0, URZ ;  /* 0x000000d011077890 */ /* 0x000fe2000fffe0ff */
[----:B------:R-:W-:-:S03]  /*3f30*/  SHF.L.U32 R3, R9, 0x1f, RZ ;  /* 0x0000001f09037819 */ /* 0x000fc600000006ff */
[----:B------:R-:W-:-:S09]  /*3f40*/  ULEA UR4, UR24, UR7, 0x3 ;  /* 0x0000000718047291 */ /* 0x000fd2000f8e18ff */
[----:B------:R-:W2:Y:S02]  /*3f50*/  SYNCS.PHASECHK.TRANS64.TRYWAIT P0, [UR4], R3 ;  /* 0x00000003ff0075a7 */ /* 0x000ea40008001104 */
[----:B--2---:R-:W-:Y:S05]  /*3f60*/  @!P0 BRA `(.L_x_77) ;  /* 0x0000004800908947 */ /* 0x004fea0003800000 */
.L_x_159:
        /* <DEDUP_REMOVED lines=9> */
.L_x_161:
        /* <DEDUP_REMOVED lines=9> */
.L_x_163:
[----:B------:R-:W-:-:S04]  /*4090*/  UIADD3 UR4, UPT, UPT, UR4, 0x1, URZ ;  /* 0x0000000104047890 */ /* 0x000fc8000fffe0ff */
[----:B------:R-:W-:-:S04]  /*40a0*/  UISETP.NE.AND UP0, UPT, UR4, 0x4, UPT ;  /* 0x000000040400788c */ /* 0x000fc8000bf05270 */
[----:B------:R-:W-:Y:S02]  /*40b0*/  USEL UR5, URZ, 0x1, UP0 ;  /* 0x00000001ff057887 */ /* 0x000fe40008000000 */
[----:B------:R-:W-:-:S04]  /*40c0*/  USEL UR4, UR4, URZ, UP0 ;  /* 0x000000ff04047287 */ /* 0x000fc80008000000 */
[----:B------:R-:W-:Y:S01]  /*40d0*/  ULEA UR4, UR4, UR7, 0x3 ;  /* 0x0000000704047291 */ /* 0x000fe2000f8e18ff */
[----:B-1----:R-:W-:-:S04]  /*40e0*/  LOP3.LUT R3, R2, UR5, RZ, 0x3c, !PT ;  /* 0x0000000502037c12 */ /* 0x002fc8000f8e3cff */
[----:B------:R-:W-:Y:S01]  /*40f0*/  SHF.L.U32 R3, R3, 0x1f, RZ ;  /* 0x0000001f03037819 */ /* 0x000fe200000006ff */
[----:B------:R-:W-:-:S04]  /*4100*/  IMAD.U32 R0, RZ, RZ, UR4 ;  /* 0x00000004ff007e24 */ /* 0x000fc8000f8e00ff */
[----:B------:R1:W2:Y:S03]  /*4110*/  SYNCS.PHASECHK.TRANS64.TRYWAIT P0, [R0+URZ], R3 ;  /* 0x00000003000075a7 */ /* 0x0002a600080011ff */
[----:B--2---:R-:W-:Y:S05]  /*4120*/  @!P0 NANOSLEEP.SYNCS 0x989680 ;  /* 0x009896800000895d */ /* 0x004fea0003900000 */
[----:B------:R-:W2:Y:S02]  /*4130*/  @!P0 SYNCS.PHASECHK.TRANS64 P0, [R0+URZ], R3 ;  /* 0x00000003000085a7 */ /* 0x000ea400080010ff */
[----:B--2---:R-:W-:Y:S05]  /*4140*/  @P0 BRA `(.L_x_80) ;  /* 0x0000000000200947 */ /* 0x004fea0003800000 */
.L_x_81:
[----:B--2---:R2:W4:Y:S02]  /*4150*/  SYNCS.PHASECHK.TRANS64.TRYWAIT P0, [R0+URZ], R3 ;  /* 0x00000003000075a7 */ /* 0x00452400080011ff */
[----:B----4-:R-:W-:Y:S05]  /*4160*/  @!P0 NANOSLEEP.SYNCS 0x989680 ;  /* 0x009896800000895d */ /* 0x010fea0003900000 */
[----:B------:R-:W4:Y:S02]  /*4170*/  @!P0 SYNCS.PHASECHK.TRANS64 P0, [R0+URZ], R3 ;  /* 0x00000003000085a7 */ /* 0x000f2400080010ff */
[----:B----4-:R-:W-:Y:S05]  /*4180*/  @!P0 BRA `(.L_x_81) ;  /* 0xfffffffc00f08947 */ /* 0x010fea000383ffff */
[----:B------:R-:W-:Y:S05]  /*4190*/  BRA `(.L_x_80) ;  /* 0x00000000000c7947 */ /* 0x000fea0003800000 */
.L_x_76:
[----:B------:R-:W-:-:S04]  /*41a0*/  UIADD3 UR4, UPT, UPT, UR17, 0x110, URZ ;  /* 0x0000011011047890 */ /* 0x000fc8000fffe0ff */
[----:B------:R-:W-:-:S09]  /*41b0*/  UPRMT UR4, UR34, 0x654, UR4 ;  /* 0x0000065422047896 */ /* 0x000fd20008000004 */
[----:B------:R-:W-:Y:S03]  /*41c0*/  SYNCS.ARRIVE.TRANS64.RED.A1T0 RZ, [UR4], RZ ;  /* 0x000000ffffff79a7 */ /* 0x000fe60008100404 */
.L_x_80:
[----:B-12---:R-:W-:Y:S01]  /*41d0*/  SHF.L.U32 R3, RZ, 0x1f, RZ ;  /* 0x0000001fff037819 */ /* 0x006fe200000006ff */
[----:B------:R-:W-:Y:S01]  /*41e0*/  UIADD3 UR4, UPT, UPT, UR17, 0x110, URZ ;  /* 0x0000011011047890 */ /* 0x000fe2000fffe0ff */
[----:B------:R-:W-:Y:S02]  /*41f0*/  PLOP3.LUT P0, PT, PT, PT, UP1, 0x80, 0x8 ;  /* 0x000000000008781c */ /* 0x000fe40003f0f018 */
[----:B------:R-:W1:Y:S02]  /*4200*/  SYNCS.PHASECHK.TRANS64.TRYWAIT P1, [UR17+0x110], R3 ;  /* 0x00011003ff0075a7 */ /* 0x000e640008021111 */
[----:B-1----:R-:W-:Y:S09]  /*4210*/  @!P1 BRA `(.L_x_82) ;  /* 0x00000048002c9947 */ /* 0x002ff20003800000 */
.L_x_165:
[----:B------:R-:W-:Y:S01]  /*4220*/  @!UP1 UPRMT UR4, UR34, 0x654, UR4 ;  /* 0x0000065422049896 */ /* 0x000fe20008000004 */
[----:B------:R-:W-:Y:S01]  /*4230*/  UMOV UR5, 0xffff ;  /* 0x0000ffff00057882 */ /* 0x000fe20000000000 */
[----:B------:R-:W-:-:S07]  /*4240*/  UMOV UR6, 0x1 ;  /* 0x0000000100067882 */ /* 0x000fce0000000000 */
[----:B------:R-:W-:Y:S01]  /*4250*/  @!P0 SYNCS.ARRIVE.TRANS64.RED.A1T0 RZ, [UR4], RZ ;  /* 0x000000ffffff89a7 */ /* 0x000fe20008100404 */
[----:B------:R-:W-:Y:S01]  /*4260*/  NOP ;  /* 0x0000000000007918 */ /* 0x000fe20000000000 */
[----:B-1----:R-:W1:Y:S01]  /*4270*/  LDS R0, [UR8+0x14] ;  /* 0x00001408ff007984 */ /* 0x002e620008000800 */
[----:B------:R-:W-:-:S04]  /*4280*/  ULOP3.LUT UR4, UR32, 0xffff, URZ, 0xc0, !UPT ;  /* 0x0000ffff20047892 */ /* 0x000fc8000f8ec0ff */
[----:B------:R-:W-:-:S04]  /*4290*/  USHF.R.U32.HI UR4, URZ, 0x5, UR4 ;  /* 0x00000005ff047899 */ /* 0x000fc80008011604 */
[----:B------:R-:W-:Y:S02]  /*42a0*/  USHF.L.U32 UR5, UR5, UR4, URZ ;  /* 0x0000000405057299 */ /* 0x000fe400080006ff */
[----:B------:R-:W-:-:S04]  /*42b0*/  USHF.L.U32 UR4, UR6, UR4, URZ ;  /* 0x0000000406047299 */ /* 0x000fc800080006ff */
[----:B-1----:R-:W-:-:S04]  /*42c0*/  LOP3.LUT R0, R0, UR5, RZ, 0xc0, !PT ;  /* 0x0000000500007c12 */ /* 0x002fc8000f8ec0ff */
[----:B------:R-:W-:-:S13]  /*42d0*/  ISETP.NE.AND P0, PT, R0, UR5, PT ;  /* 0x0000000500007c0c */ /* 0x000fda000bf05270 */
[----:B------:R-:W-:Y:S05]  /*42e0*/  @P0 BRA `(.L_x_83) ;  /* 0x0000000000580947 */ /* 0x000fea0003800000 */
[----:B------:R-:W1:Y:S02]  /*42f0*/  LDS R0, [UR8+0x18] ;  /* 0x00001808ff007984 */ /* 0x000e640008000800 */
[----:B-1----:R-:W-:-:S04]  /*4300*/  LOP3.LUT R0, R0, UR4, RZ, 0xc0, !PT ;  /* 0x0000000400007c12 */ /* 0x002fc8000f8ec0ff */
[----:B------:R-:W-:-:S13]  /*4310*/  ISETP.NE.AND P0, PT, R0, UR4, PT ;  /* 0x0000000400007c0c */ /* 0x000fda000bf05270 */
[----:B------:R-:W-:Y:S05]  /*4320*/  @P0 BRA `(.L_x_84) ;  /* 0x00000000003c0947 */ /* 0x000fea0003800000 */
[----:B------:R-:W1:Y:S01]  /*4330*/  S2R R2, SR_LANEID ;  /* 0x0000000000027919 */ /* 0x000e620000000000 */
[----:B------:R-:W-:Y:S01]  /*4340*/  ULOP3.LUT UR5, URZ, UR5, URZ, 0x33, !UPT ;  /* 0x00000005ff057292 */ /* 0x000fe2000f8e33ff */
[----:B------:R-:W-:Y:S01]  /*4350*/  LOP3.LUT R4, RZ, UR4, RZ, 0x33, !PT ;  /* 0x00000004ff047c12 */ /* 0x000fe2000f8e33ff */
[----:B------:R-:W-:Y:S02]  /*4360*/  VOTEU.ANY UR4, UPT, PT ;  /* 0x0000000000047886 */ /* 0x000fe400038e0100 */
[----:B------:R-:W-:Y:S01]  /*4370*/  UFLO.U32 UR4, UR4 ;  /* 0x00000004000472bd */ /* 0x000fe200080e0000 */
[----:B------:R-:W2:Y:S01]  /*4380*/  REDUX UR6, R4 ;  /* 0x00000000040673c4 */ /* 0x000ea20000000000 */
[----:B------:R-:W-:-:S06]  /*4390*/  IMAD.U32 R0, RZ, RZ, UR5 ;  /* 0x00000005ff007e24 */ /* 0x000fcc000f8e00ff */
[----:B------:R4:W-:Y:S01]  /*43a0*/  UTCATOMSWS.AND URZ, UR5 ;  /* 0x0000000500ff79e3 */ /* 0x0009e20008000000 */
[----:B------:R-:W3:Y:S01]  /*43b0*/  REDUX UR7, R0 ;  /* 0x00000000000773c4 */ /* 0x000ee20000000000 */
[----:B-1----:R-:W-:Y:S01]  /*43c0*/  ISETP.EQ.U32.AND P0, PT, R2, UR4, PT ;  /* 0x0000000402007c0c */ /* 0x002fe2000bf02070 */
[----:B--2---:R-:W-:Y:S01]  /*43d0*/  IMAD.U32 R2, RZ, RZ, UR6 ;  /* 0x00000006ff027e24 */ /* 0x004fe2000f8e00ff */
[----:B---3--:R-:W-:-:S11]  /*43e0*/  MOV R3, UR7 ;  /* 0x0000000700037c02 */ /* 0x008fd60008000f00 */
[----:B------:R4:W-:Y:S04]  /*43f0*/  @P0 ATOMS.AND RZ, [UR8+0x14], R3 ;  /* 0x00001403ffff098c */ /* 0x0009e8000a800008 */
[----:B------:R4:W-:Y:S01]  /*4400*/  @P0 ATOMS.AND RZ, [UR8+0x18], R2 ;  /* 0x00001802ffff098c */ /* 0x0009e2000a800008 */
[----:B------:R-:W-:Y:S05]  /*4410*/  BRA `(.L_x_85) ;  /* 0x0000000000147947 */ /* 0x000fea0003800000 */
.L_x_84:
[----:B------:R-:W-:Y:S02]  /*4420*/  MOV R2, 0x4440 ;  /* 0x0000444000027802 */ /* 0x000fe40000000f00 */
[----:B---3-5:R-:W-:Y:S05]  /*4430*/  CALL.REL.NOINC `($__internal_0_$__cuda_sm10x_tcgen05_guardrail_trap_col_being_dealloced_not_returned_by_alloc) ;  /* 0x0000004800987944 */ /* 0x028fea0003c00000 */
[----:B------:R-:W-:Y:S05]  /*4440*/  BRA `(.L_x_85) ;  /* 0x0000000000087947 */ /* 0x000fea0003800000 */
.L_x_83:
[----:B------:R-:W-:Y:S02]  /*4450*/  MOV R2, 0x4470 ;  /* 0x0000447000027802 */ /* 0x000fe40000000f00 */
[----:B---3-5:R-:W-:Y:S05]  /*4460*/  CALL.REL.NOINC `($__internal_2_$__cuda_sm10x_tcgen05_guardrail_trap_unallocated_columns_being_dealloced) ;  /* 0x0000004800a47944 */ /* 0x028fea0003c00000 */
.L_x_85:
[----:B------:R-:W-:Y:S01]  /*4470*/  NOP ;  /* 0x0000000000007918 */ /* 0x000fe20000000000 */
[----:B----4-:R-:W-:Y:S05]  /*4480*/  EXIT ;  /* 0x000000000000794d */ /* 0x010fea0003800000 */
.L_x_56:
[----:B------:R-:W-:-:S09]  /*4490*/  UISETP.NE.OR UP0, UPT, UR13, 0x3, !UP3 ;  /* 0x000000030d00788c */ /* 0x000fd2000df05670 */
[----:B------:R-:W-:Y:S05]  /*44a0*/  BRA.U UP0, `(.L_x_86) ;  /* 0x0000000d00fc7547 */ /* 0x000fea000b800000 */
[----:B------:R-:W1:Y:S01]  /*44b0*/  S2UR UR6, SR_CgaCtaId ;  /* 0x00000000000679c3 */ /* 0x000e620000008800 */
[----:B------:R-:W2:Y:S01]  /*44c0*/  LDCU UR33, c[0x0][0x370] ;  /* 0x00006e00ff2177ac */ /* 0x000ea20008000800 */
[----:B------:R-:W-:Y:S02]  /*44d0*/  HFMA2 R13, -RZ, RZ, 0, 0 ;  /* 0x00000000ff0d7431 */ /* 0x000fe400000001ff */
[----:B------:R-:W-:Y:S01]  /*44e0*/  IMAD.MOV.U32 R15, RZ, RZ, 0x1 ;  /* 0x00000001ff0f7424 */ /* 0x000fe200078e00ff */
[----:B------:R-:W-:Y:S01]  /*44f0*/  MOV R7, 0x2000 ;  /* 0x0000200000077802 */ /* 0x000fe20000000f00 */
[----:B------:R-:W2:Y:S01]  /*4500*/  LDCU.128 UR28, c[0x0][0xb10] ;  /* 0x00016200ff1c77ac */ /* 0x000ea20008000c00 */
[----:B------:R-:W-:Y:S01]  /*4510*/  IMAD.MOV.U32 R14, RZ, RZ, RZ ;  /* 0x000000ffff0e7224 */ /* 0x000fe200078e00ff */
[----:B------:R-:W3:Y:S01]  /*4520*/  LDC.64 R16, c[0x0][0x348] ;  /* 0x0000d200ff107b82 */ /* 0x000ee20000000a00 */
[----:B------:R-:W4:Y:S01]  /*4530*/  LDCU UR27, c[0x0][0x374] ;  /* 0x00006e80ff1b77ac */ /* 0x000f220008000800 */
[----:B------:R-:W4:Y:S06]  /*4540*/  LDCU UR15, c[0x0][0xb0c] ;  /* 0x00016180ff0f77ac */ /* 0x000f2c0008000800 */
[----:B------:R-:W3:Y:S01]  /*4550*/  LDC.64 R2, c[0x0][0x888] ;  /* 0x00022200ff027b82 */ /* 0x000ee20000000a00 */
[----:B------:R-:W4:Y:S01]  /*4560*/  LDCU UR38, c[0x0][0xb20] ;  /* 0x00016400ff2677ac */ /* 0x000f220008000800 */
[----:B------:R-:W4:Y:S06]  /*4570*/  LDCU UR4, c[0x0][0xb30] ;  /* 0x00016600ff0477ac */ /* 0x000f2c0008000800 */
[----:B------:R-:W3:Y:S01]  /*4580*/  LDC.64 R4, c[0x0][0x890] ;  /* 0x00022400ff047b82 */ /* 0x000ee20000000a00 */
[----:B------:R-:W-:Y:S01]  /*4590*/  UMOV UR24, 0x400 ;  /* 0x0000040000187882 */ /* 0x000fe20000000000 */
[----:B------:R-:W-:-:S02]  /*45a0*/  UPLOP3.LUT UP3, UPT, UPT, UPT, UPT, 0x40, 0x4 ;  /* 0x000000000004789c */ /* 0x000fc40003f6e870 */
[----:B-1----:R-:W-:Y:S02]  /*45b0*/  ULEA UR24, UR6, UR24, 0x18 ;  /* 0x0000001806187291 */ /* 0x002fe4000f8ec0ff */
[----:B--2---:R-:W-:Y:S02]  /*45c0*/  UIMAD.WIDE.U32 UR6, UR33, UR28, URZ ;  /* 0x0000001c210672a5 */ /* 0x004fe4000f8e00ff */
[----:B----4-:R-:W-:Y:S02]  /*45d0*/  UIMAD.WIDE.U32 UR8, UR27, UR31, URZ ;  /* 0x0000001f1b0872a5 */ /* 0x010fe4000f8e00ff */
[----:B------:R-:W-:Y:S02]  /*45e0*/  UISETP.GE.AND UP0, UPT, UR40, 0x1, UPT ;  /* 0x000000012800788c */ /* 0x000fe4000bf06270 */
[----:B------:R-:W-:Y:S01]  /*45f0*/  UISETP.NE.AND UP4, UPT, UR40, 0x1, UPT ;  /* 0x000000012800788c */ /* 0x000fe2000bf85270 */
[----:B------:R-:W-:Y:S02]  /*4600*/  UMOV UR6, UR7 ;  /* 0x0000000700067c82 */ /* 0x000fe40008000000 */
[----:B------:R-:W-:Y:S01]  /*4610*/  UMOV UR34, UR9 ;  /* 0x0000000900227c82 */ /* 0x000fe20008000000 */
[----:B------:R-:W1:Y:S01]  /*4620*/  LDCU.64 UR16, c[0x0][0xb28] ;  /* 0x00016500ff1077ac */ /* 0x000e620008000a00 */
[----:B------:R-:W-:-:S02]  /*4630*/  UISETP.NE.AND UP6, UPT, UR15, 0x1, UPT ;  /* 0x000000010f00788c */ /* 0x000fc4000bfc5270 */
[----:B------:R-:W-:Y:S02]  /*4640*/  UISETP.NE.AND UP5, UPT, UR30, 0x1, UPT ;  /* 0x000000011e00788c */ /* 0x000fe4000bfa5270 */
[----:B------:R-:W-:Y:S02]  /*4650*/  USHF.R.U32.HI UR35, URZ, UR29, UR6 ;  /* 0x0000001dff237299 */ /* 0x000fe40008011606 */
[----:B------:R-:W-:Y:S02]  /*4660*/  USHF.R.U32.HI UR34, URZ, UR38, UR34 ;  /* 0x00000026ff227299 */ /* 0x000fe40008011622 */
[----:B------:R-:W-:Y:S01]  /*4670*/  UISETP.NE.AND UP2, UPT, UR4, 0x1, UPT ;  /* 0x000000010400788c */ /* 0x000fe2000bf45270 */
[----:B------:R-:W-:-:S10]  /*4680*/  UMOV UR12, URZ ;  /* 0x000000ff000c7c82 */ /* 0x000fd40008000000 */
.L_x_95:
[C---:B------:R-:W-:Y:S02]  /*4690*/  LEA R12, R14.reuse, UR24, 0x3 ;  /* 0x000000180e0c7c11 */ /* 0x040fe4000f8e18ff */
[----:B------:R-:W-:Y:S02]  /*46a0*/  SHF.L.U32 R9, R13, 0x1f, RZ ;  /* 0x0000001f0d097819 */ /* 0x000fe400000006ff */
[----:B------:R-:W-:Y:S02]  /*46b0*/  LEA R10, R14, UR24, 0x4 ;  /* 0x000000180e0a7c11 */ /* 0x000fe4000f8e20ff */
[----:B------:R-:W2:Y:S02]  /*46c0*/  SYNCS.PHASECHK.TRANS64.TRYWAIT P0, [R12+URZ+0x90], R9 ;  /* 0x000090090c0075a7 */ /* 0x000ea400080011ff */
[----:B--2-4-:R-:W-:Y:S05]  /*46d0*/  @!P0 BRA `(.L_x_87) ;  /* 0x0000004400148947 */ /* 0x014fea0003800000 */
.L_x_166:
[----:B--2---:R-:W2:Y:S01]  /*46e0*/  LDS.128 R8, [R10+0x120] ;  /* 0x000120000a087984 */ /* 0x004ea20000000c00 */
[----:B------:R-:W-:Y:S01]  /*46f0*/  UISETP.GE.AND UP0, UPT, UR40, 0x1, UPT ;  /* 0x000000012800788c */ /* 0x000fe2000bf06270 */
[----:B------:R-:W-:Y:S01]  /*4700*/  @!PT LDS RZ, [RZ] ;  /* 0x00000000fffff984 */ /* 0x000fe20000000800 */
[----:B------:R-:W-:Y:S01]  /*4710*/  @!PT LDS RZ, [RZ] ;  /* 0x00000000fffff984 */ /* 0x000fe20000000800 */
[----:B------:R-:W-:Y:S01]  /*4720*/  @!PT LDS RZ, [RZ] ;  /* 0x00000000fffff984 */ /* 0x000fe20000000800 */
[----:B------:R-:W-:Y:S01]  /*4730*/  @!PT LDS RZ, [RZ] ;  /* 0x00000000fffff984 */ /* 0x000fe20000000800 */
[----:B------:R4:W-:Y:S06]  /*4740*/  MEMBAR.ALL.CTA ;  /* 0x0000000000007992 */ /* 0x0009ec0000008000 */
[----:B----4-:R-:W4:Y:S01]  /*4750*/  FENCE.VIEW.ASYNC.S ;  /* 0x00000000000073c6 */ /* 0x010f220000000000 */
[----:B--2---:R-:W-:Y:S11]  /*4760*/  LOP3.LUT P0, RZ, R10, 0x1, RZ, 0xc0, !PT ;  /* 0x000000010aff7812 */ /* 0x004ff6000780c0ff */
[----:B------:R-:W-:Y:S02]  /*4770*/  @!UPT UIADD3 URZ, UPT, UPT, URZ, URZ, URZ ;  /* 0x000000fffffff290 */ /* 0x000fe4000fffe0ff */
[----:B----4-:R-:W-:Y:S01]  /*4780*/  VOTEU.ANY UP1, P0 ;  /* 0x0000000000ff7886 */ /* 0x010fe20000020100 */
[----:B------:R-:W-:Y:S11]  /*4790*/  PLOP3.LUT P0, PT, PT, PT, UP1, 0x80, 0x8 ;  /* 0x000000000008781c */ /* 0x000ff60003f0f018 */
[----:B------:R-:W-:Y:S02]  /*47a0*/  @!UPT UIADD3 URZ, UPT, UPT, URZ, URZ, URZ ;  /* 0x000000fffffff290 */ /* 0x000fe4000fffe0ff */
[----:B------:R-:W-:Y:S02]  /*47b0*/  @P0 SHF.R.U32.HI R0, RZ, 0x10, R9 ;  /* 0x00000010ff000819 */ /* 0x000fe40000011609 */
[----:B------:R-:W-:Y:S02]  /*47c0*/  @P0 MOV R6, R8 ;  /* 0x0000000800060202 */ /* 0x000fe40000000f00 */
[----:B------:R-:W-:Y:S01]  /*47d0*/  @P0 R2UR UR4, R0 ;  /* 0x00000000000402ca */ /* 0x000fe200000e0000 */
[----:B------:R-:W-:Y:S01]  /*47e0*/  VIADD R0, R12, 0xa0 ;  /* 0x000000a00c007836 */ /* 0x000fe20000000000 */
[----:B------:R-:W-:Y:S02]  /*47f0*/  @P0 LOP3.LUT R8, R9, 0xffff, RZ, 0xc0, !PT ;  /* 0x0000ffff09080812 */ /* 0x000fe400078ec0ff */
[----:B------:R-:W-:Y:S02]  /*4800*/  @P0 R2UR UR6, R6 ;  /* 0x00000000060602ca */ /* 0x000fe400000e0000 */
[----:B------:R-:W-:Y:S02]  /*4810*/  PRMT R0, RZ, 0x654, R0 ;  /* 0x00000654ff007816 */ /* 0x000fe40000000000 */
[----:B------:R-:W-:Y:S02]  /*4820*/  @P0 R2UR UR5, R8 ;  /* 0x00000000080502ca */ /* 0x000fe400000e0000 */
[----:B------:R2:W-:Y:S03]  /*4830*/  SYNCS.ARRIVE.TRANS64.RED.A1T0 RZ, [R0+URZ], RZ ;  /* 0x000000ff00ff79a7 */ /* 0x0005e600081004ff */
[----:B------:R-:W-:Y:S04]  /*4840*/  @UP1 UMOV UR26, UR4 ;  /* 0x00000004001a1c82 */ /* 0x000fe80008000000 */
[----:B------:R-:W-:Y:S04]  /*4850*/  @UP1 UMOV UR14, UR6 ;  /* 0x00000006000e1c82 */ /* 0x000fe80008000000 */
[----:B------:R-:W-:Y:S01]  /*4860*/  @UP1 UMOV UR13, UR5 ;  /* 0x00000005000d1c82 */ /* 0x000fe20008000000 */
[----:B------:R-:W-:Y:S05]  /*4870*/  BRA.U !UP0, `(.L_x_88) ;  /* 0x0000000108a47547 */ /* 0x000fea000b800000 */
[----:B------:R-:W-:Y:S02]  /*4880*/  UIMAD.WIDE.U32 UR8, UR13, UR31, URZ ;  /* 0x0000001f0d0872a5 */ /* 0x000fe4000f8e00ff */
[----:B------:R-:W-:Y:S02]  /*4890*/  UIMAD.WIDE.U32 UR10, UR14, UR28, URZ ;  /* 0x0000001c0e0a72a5 */ /* 0x000fe4000f8e00ff */
[----:B------:R-:W-:Y:S02]  /*48a0*/  USEL UR4, UR27, UR34, !UP5 ;  /* 0x000000221b047287 */ /* 0x000fe4000e800000 */
[----:B------:R-:W-:Y:S02]  /*48b0*/  USEL UR7, UR33, UR35, !UP6 ;  /* 0x0000002321077287 */ /* 0x000fe4000f000000 */
[----:B-1----:R-:W-:Y:S02]  /*48c0*/  UIMAD.WIDE.U32 UR18, UR4, UR16, URZ ;  /* 0x00000010041272a5 */ /* 0x002fe4000f8e00ff */
[----:B------:R-:W-:Y:S01]  /*48d0*/  UIMAD.WIDE.U32 UR20, UR7, UR16, URZ ;  /* 0x00000010071472a5 */ /* 0x000fe2000f8e00ff */
[----:B------:R-:W-:Y:S02]  /*48e0*/  UMOV UR5, UR9 ;  /* 0x0000000900057c82 */ /* 0x000fe40008000000 */
[----:B------:R-:W-:Y:S03]  /*48f0*/  USHF.R.U32.HI UR6, URZ, UR38, UR5 ;  /* 0x00000026ff067299 */ /* 0x000fe60008011605 */
[----:B------:R-:W-:Y:S01]  /*4900*/  UMOV UR5, UR11 ;  /* 0x0000000b00057c82 */ /* 0x000fe20008000000 */
[----:B------:R-:W-:Y:S02]  /*4910*/  USEL UR6, UR13, UR6, !UP5 ;  /* 0x000000060d067287 */ /* 0x000fe4000e800000 */
[----:B------:R-:W-:Y:S02]  /*4920*/  USHF.R.U32.HI UR8, URZ, UR29, UR5 ;  /* 0x0000001dff087299 */ /* 0x000fe40008011605 */
[----:B------:R-:W-:Y:S01]  /*4930*/  UIMAD.WIDE.U32 UR10, UR6, UR16, URZ ;  /* 0x00000010060a72a5 */ /* 0x000fe2000f8e00ff */
[----:B------:R-:W-:Y:S02]  /*4940*/  UMOV UR5, UR19 ;  /* 0x0000001300057c82 */ /* 0x000fe40008000000 */
[----:B------:R-:W-:Y:S03]  /*4950*/  @UP4 USHF.R.U32.HI UR4, URZ, UR17, UR5 ;  /* 0x00000011ff044299 */ /* 0x000fe60008011605 */
[----:B------:R-:W-:Y:S01]  /*4960*/  UMOV UR5, UR21 ;  /* 0x0000001500057c82 */ /* 0x000fe20008000000 */
[----:B------:R-:W-:Y:S02]  /*4970*/  UIMAD UR4, UR40, UR4, URZ ;  /* 0x00000004280472a4 */ /* 0x000fe4000f8e02ff */
[----:B------:R-:W-:Y:S02]  /*4980*/  @UP4 USHF.R.U32.HI UR7, URZ, UR17, UR5 ;  /* 0x00000011ff074299 */ /* 0x000fe40008011605 */
[----:B------:R-:W-:Y:S02]  /*4990*/  USEL UR5, UR14, UR8, !UP6 ;  /* 0x000000080e057287 */ /* 0x000fe4000f000000 */
[----:B------:R-:W-:Y:S02]  /*49a0*/  UIMAD UR8, UR40, UR7, URZ ;  /* 0x00000007280872a4 */ /* 0x000fe4000f8e02ff */
[----:B------:R-:W-:Y:S03]  /*49b0*/  UISETP.GE.AND UP0, UPT, UR6, UR4, UPT ;  /* 0x000000040600728c */ /* 0x000fe6000bf06270 */
[----:B------:R-:W-:Y:S01]  /*49c0*/  UMOV UR4, UR11 ;  /* 0x0000000b00047c82 */ /* 0x000fe20008000000 */
[----:B------:R-:W-:Y:S02]  /*49d0*/  UISETP.GE.OR UP0, UPT, UR5, UR8, UP0 ;  /* 0x000000080500728c */ /* 0x000fe40008706670 */
[----:B------:R-:W-:Y:S02]  /*49e0*/  USHF.R.U32.HI UR4, URZ, UR17, UR4 ;  /* 0x00000011ff047299 */ /* 0x000fe40008011604 */
[----:B------:R-:W-:Y:S02]  /*49f0*/  UIMAD.WIDE.U32 UR8, UR5, UR16, URZ ;  /* 0x00000010050872a5 */ /* 0x000fe4000f8e00ff */
[----:B------:R-:W-:Y:S04]  /*4a00*/  USEL UR10, UR6, UR4, !UP4 ;  /* 0x00000004060a7287 */ /* 0x000fe8000e000000 */
[----:B------:R-:W-:Y:S01]  /*4a10*/  UIADD3 UR11, UPT, UPT, -UR10, URZ, URZ ;  /* 0x000000ff0a0b7290 */ /* 0x000fe2000fffe1ff */
[----:B------:R-:W-:Y:S02]  /*4a20*/  @!UP0 UMOV UR4, UR9 ;  /* 0x0000000900048c82 */ /* 0x000fe40008000000 */
[----:B------:R-:W-:Y:S02]  /*4a30*/  @!UP0 USHF.R.U32.HI UR4, URZ, UR17, UR4 ;  /* 0x00000011ff048299 */ /* 0x000fe40008011604 */
[----:B------:R-:W-:Y:S02]  /*4a40*/  UIMAD UR8, UR40, UR11, UR6 ;  /* 0x0000000b280872a4 */ /* 0x000fe4000f8e0206 */
[----:B------:R-:W-:Y:S04]  /*4a50*/  @!UP0 USEL UR4, UR5, UR4, !UP4 ;  /* 0x0000000405048287 */ /* 0x000fe8000e000000 */
[----:B------:R-:W-:Y:S02]  /*4a60*/  @!UP0 UIMAD UR8, UR7, UR8, UR4 ;  /* 0x00000008070882a4 */ /* 0x000fe4000f8e0204 */
[----:B------:R-:W-:Y:S02]  /*4a70*/  @!UP0 UIADD3 UR9, UPT, UPT, UR10, -UR4, URZ ;  /* 0x800000040a098290 */ /* 0x000fe4000fffe0ff */
[----:B------:R-:W-:Y:S02]  /*4a80*/  UIADD3 UR4, UPT, UPT, -UR5, URZ, URZ ;  /* 0x000000ff05047290 */ /* 0x000fe4000fffe1ff */
[----:B------:R-:W-:Y:S02]  /*4a90*/  UIADD3 UR7, UPT, UPT, -UR6, URZ, URZ ;  /* 0x000000ff06077290 */ /* 0x000fe4000fffe1ff */
[----:B------:R-:W-:Y:S02]  /*4aa0*/  @!UP0 UIMAD UR6, UR9, UR40, UR5 ;  /* 0x00000028090682a4 */ /* 0x000fe4000f8e0205 */
[----:B------:R-:W-:Y:S02]  /*4ab0*/  UIMAD UR14, UR15, UR4, UR14 ;  /* 0x000000040f0e72a4 */ /* 0x000fe4000f8e020e */
[----:B------:R-:W-:Y:S01]  /*4ac0*/  UIMAD UR13, UR30, UR7, UR13 ;  /* 0x000000071e0d72a4 */ /* 0x000fe2000f8e020d */
[----:B------:R-:W-:Y:S02]  /*4ad0*/  @!UP0 UMOV UR5, UR8 ;  /* 0x0000000800058c82 */ /* 0x000fe40008000000 */
[----:B------:R-:W-:Y:S02]  /*4ae0*/  UIMAD UR14, UR5, UR15, UR14 ;  /* 0x0000000f050e72a4 */ /* 0x000fe4000f8e020e */
[----:B------:R-:W-:Y:S11]  /*4af0*/  UIMAD UR13, UR6, UR30, UR13 ;  /* 0x0000001e060d72a4 */ /* 0x000ff6000f8e020d */
[----:B------:R-:W-:Y:S01]  /*4b00*/  @!UPT UIADD3 URZ, UPT, UPT, URZ, URZ, URZ ;  /* 0x000000fffffff290 */ /* 0x000fe2000fffe0ff */
.L_x_88:
[----:B------:R-:W4:Y:S01]  /*4b10*/  @!UP2 LDCU.128 UR20, c[0x0][0xb10] ;  /* 0x00016200ff14a7ac */ /* 0x000f220008000c00 */
[C---:B---3--:R-:W-:Y:S02]  /*4b20*/  ISETP.NE.U32.AND P1, PT, R4.reuse, RZ, PT ;  /* 0x000000ff0400720c */ /* 0x048fe40003f25070 */
[----:B------:R-:W-:Y:S02]  /*4b30*/  ISETP.NE.U32.AND P0, PT, R4, RZ, PT ;  /* 0x000000ff0400720c */ /* 0x000fe40003f05070 */
[C---:B------:R-:W-:Y:S02]  /*4b40*/  ISETP.NE.AND.EX P1, PT, R5.reuse, RZ, PT, P1 ;  /* 0x000000ff0500720c */ /* 0x040fe40003f25310 */
[----:B------:R-:W-:Y:S01]  /*4b50*/  ISETP.NE.AND.EX P0, PT, R5, RZ, PT, P0 ;  /* 0x000000ff0500720c */ /* 0x000fe20003f05300 */
[----:B------:R-:W3:Y:S01]  /*4b60*/  @!UP2 LDCU UR5, c[0x0][0xb0c] ;  /* 0x00016180ff05a7ac */ /* 0x000ee20008000800 */
[----:B------:R-:W-:Y:S02]  /*4b70*/  USHF.L.U32 UR11, UR25, 0x7, URZ ;  /* 0x00000007190b7899 */ /* 0x000fe400080006ff */
[----:B------:R-:W-:Y:S02]  /*4b80*/  USHF.L.U32 UR10, UR32, 0x6, URZ ;  /* 0x00000006200a7899 */ /* 0x000fe400080006ff */
[----:B----4-:R-:W-:Y:S07]  /*4b90*/  UIMAD.WIDE.U32 UR6, UR14, UR20, URZ ;  /* 0x000000140e0672a5 */ /* 0x010fee000f8e00ff */
[----:B------:R-:W-:Y:S01]  /*4ba0*/  @!UP2 UMOV UR4, UR7 ;  /* 0x000000070004ac82 */ /* 0x000fe20008000000 */
[----:B---3--:R-:W-:Y:S02]  /*4bb0*/  @!UP2 UISETP.NE.AND UP0, UPT, UR5, 0x1, UPT ;  /* 0x000000010500a88c */ /* 0x008fe4000bf05270 */
[----:B------:R-:W-:Y:S02]  /*4bc0*/  @!UP2 USHF.R.U32.HI UR4, URZ, UR21, UR4 ;  /* 0x00000015ff04a299 */ /* 0x000fe40008011604 */
[----:B------:R-:W-:Y:S02]  /*4bd0*/  UIMAD.WIDE.U32 UR6, UR13, UR23, URZ ;  /* 0x000000170d0672a5 */ /* 0x000fe4000f8e00ff */
[----:B------:R-:W-:Y:S02]  /*4be0*/  @!UP2 USEL UR8, UR14, UR4, !UP0 ;  /* 0x000000040e08a287 */ /* 0x000fe4000c000000 */
[----:B------:R-:W-:Y:S03]  /*4bf0*/  @!UP2 UISETP.NE.AND UP0, UPT, UR22, 0x1, UPT ;  /* 0x000000011600a88c */ /* 0x000fe6000bf05270 */
[----:B------:R-:W-:Y:S02]  /*4c00*/  @!UP2 UMOV UR6, UR7 ;  /* 0x000000070006ac82 */ /* 0x000fe40008000000 */
[----:B------:R-:W3:Y:S02]  /*4c10*/  @!UP2 LDCU UR4, c[0x0][0xb20] ;  /* 0x00016400ff04a7ac */ /* 0x000ee40008000800 */
[----:B---3--:R-:W-:Y:S04]  /*4c20*/  @!UP2 USHF.R.U32.HI UR6, URZ, UR4, UR6 ;  /* 0x00000004ff06a299 */ /* 0x008fe80008011606 */
[----:B------:R-:W-:Y:S04]  /*4c30*/  @!UP2 USEL UR6, UR13, UR6, !UP0 ;  /* 0x000000060d06a287 */ /* 0x000fe8000c000000 */
[----:B------:R-:W-:Y:S02]  /*4c40*/  @!UP2 UIADD3 UR4, UPT, UPT, -UR8, UR6, URZ ;  /* 0x000000060804a290 */ /* 0x000fe4000fffe1ff */
[----:B------:R-:W-:Y:S02]  /*4c50*/  @!UP2 UIADD3 UR6, UPT, UPT, UR8, -UR6, URZ ;  /* 0x800000060806a290 */ /* 0x000fe4000fffe0ff */
[----:B------:R-:W-:Y:S02]  /*4c60*/  @!UP2 UIMAD UR14, UR4, UR5, UR14 ;  /* 0x00000005040ea2a4 */ /* 0x000fe4000f8e020e */
[----:B------:R-:W-:Y:S01]  /*4c70*/  @!UP2 UIMAD UR13, UR6, UR22, UR13 ;  /* 0x00000016060da2a4 */ /* 0x000fe2000f8e020d */
[----:B------:R-:W-:Y:S11]  /*4c80*/  BRA.U UP3, `(.L_x_89) ;  /* 0x0000000103107547 */ /* 0x000ff6000b800000 */
[----:B--2---:R-:W-:Y:S04]  /*4c90*/  MOV R0, UR37 ;  /* 0x0000002500007c02 */ /* 0x004fe80008000f00 */
[----:B------:R-:W-:Y:S04]  /*4ca0*/  SHF.L.U32 R9, R0, 0x1f, RZ ;  /* 0x0000001f00097819 */ /* 0x000fe800000006ff */
[----:B------:R-:W2:Y:S02]  /*4cb0*/  SYNCS.PHASECHK.TRANS64.TRYWAIT P2, [UR24+0x88], R9 ;  /* 0x00008809ff0075a7 */ /* 0x000ea40008041118 */
[----:B--2---:R-:W-:Y:S05]  /*4cc0*/  @!P2 BRA `(.L_x_90) ;  /* 0x0000003c00aca947 */ /* 0x004fea0003800000 */
.L_x_89:
[----:B------:R-:W-:Y:S05]  /*4cd0*/  @!P1 BRA `(.L_x_91) ;  /* 0x0000000000309947 */ /* 0x000fea0003800000 */
[----:B------:R-:W-:Y:S01]  /*4ce0*/  ISETP.NE.U32.AND P1, PT, R2, RZ, PT ;  /* 0x000000ff0200720c */ /* 0x000fe20003f25070 */
[----:B------:R-:W3:Y:S01]  /*4cf0*/  LDCU.64 UR4, c[0x0][0x358] ;  /* 0x00006b00ff0477ac */ /* 0x000ee20008000a00 */
[----:B------:R-:W-:Y:S02]  /*4d00*/  IMAD.MOV.U32 R84, RZ, RZ, 0x1 ;  /* 0x00000001ff547424 */ /* 0x000fe400078e00ff */
[----:B------:R-:W-:Y:S11]  /*4d10*/  ISETP.NE.AND.EX P1, PT, R3, RZ, PT, P1 ;  /* 0x000000ff0300720c */ /* 0x000ff60003f25310 */
[----:B------:R-:W-:Y:S02]  /*4d20*/  @!UPT UIADD3 URZ, UPT, UPT, URZ, URZ, URZ ;  /* 0x000000fffffff290 */ /* 0x000fe4000fffe0ff */
[----:B--2---:R-:W2:Y:S01]  /*4d30*/  @P1 LDC.64 R8, c[0x0][0x888] ;  /* 0x00022200ff081b82 */ /* 0x004ea20000000a00 */
[----:B------:R-:W-:Y:S04]  /*4d40*/  @P1 IMAD R0, R4, UR36, RZ ;  /* 0x0000002404001c24 */ /* 0x000fe8000f8e02ff */
[----:B--2---:R-:W-:Y:S04]  /*4d50*/  @P1 IMAD.WIDE R8, R0, 0x4, R8 ;  /* 0x0000000400081825 */ /* 0x004fe800078e0208 */
[----:B------:R-:W-:Y:S01]  /*4d60*/  HFMA2 R0, -RZ, RZ, 0, 5.9604644775390625e-08 ;  /* 0x00000001ff007431 */ /* 0x000fe200000001ff */
[----:B---3-5:R3:W5:Y:S04]  /*4d70*/  @P1 LDG.E R41, desc[UR4][R8.64] ;  /* 0x0000000408291981 */ /* 0x028768000c1e1900 */
[----:B------:R-:W-:Y:S01]  /*4d80*/  @!P1 PRMT R84, R0, 0x7610, R84 ;  /* 0x0000761000549816 */ /* 0x000fe20000000054 */
[----:B---3--:R-:W4:Y:S06]  /*4d90*/  @!P1 LDC R41, c[0x0][0x880] ;  /* 0x00022000ff299b82 */ /* 0x008f2c0000000800 */
.L_x_91:
[----:B----45:R-:W-:Y:S01]  /*4da0*/  @!P0 FSETP.EQ.AND P1, PT, R41, RZ, PT ;  /* 0x000000ff2900820b */ /* 0x030fe20003f22000 */
[----:B------:R-:W-:Y:S01]  /*4db0*/  @!UPT UIADD3 URZ, UPT, UPT, URZ, URZ, URZ ;  /* 0x000000fffffff290 */ /* 0x000fe2000fffe0ff */
[----:B------:R-:W-:Y:S11]  /*4dc0*/  @!P0 BRA `(.L_x_92) ;  /* 0x0000000000188947 */ /* 0x000ff60003800000 */
[----:B------:R-:W-:Y:S02]  /*4dd0*/  LOP3.LUT P0, RZ, R84, 0xff, RZ, 0xc0, !PT ;  /* 0x000000ff54ff7812 */ /* 0x000fe4000780c0ff */
[----:B------:R-:W-:Y:S04]  /*4de0*/  ISETP.NE.U32.AND P1, PT, R2, RZ, PT ;  /* 0x000000ff0200720c */ /* 0x000fe80003f25070 */
[----:B------:R-:W-:Y:S04]  /*4df0*/  ISETP.NE.AND.EX P1, PT, R3, RZ, PT, P1 ;  /* 0x000000ff0300720c */ /* 0x000fe80003f25310 */
[----:B------:R-:W-:Y:S03]  /*4e00*/  PLOP3.LUT P1, PT, P1, PT, PT, 0x8, 0x80 ;  /* 0x000000000080781c */ /* 0x000fe60000f2e170 */
[----:B------:R-:W-:Y:S11]  /*4e10*/  @P0 FSETP.EQ.AND P1, PT, R41, RZ, PT ;  /* 0x000000ff2900020b */ /* 0x000ff60003f22000 */
[----:B------:R-:W-:Y:S02]  /*4e20*/  @!UPT UIADD3 URZ, UPT, UPT, URZ, URZ, URZ ;  /* 0x000000fffffff290 */ /* 0x000fe4000fffe0ff */
.L_x_92:
[----:B------:R-:W-:Y:S01]  /*4e30*/  ULEA UR4, UR12, UR24, 0x3 ;  /* 0x000000180c047291 */ /* 0x000fe2000f8e18ff */
[----:B--2---:R-:W-:Y:S02]  /*4e40*/  SHF.L.U32 R9, R15, 0x1f, RZ ;  /* 0x0000001f0f097819 */ /* 0x004fe400000006ff */
[----:B------:R-:W-:Y:S04]  /*4e50*/  ELECT P0, URZ, PT ;  /* 0x0000000000ff782f */ /* 0x000fe80003800000 */
[----:B------:R-:W-:Y:S02]  /*4e60*/  PLOP3.LUT P1, PT, P1, P0, PT, 0xf2, 0x2f ;  /* 0x00000000002f781c */ /* 0x000fe40000f21e72 */
[----:B------:R-:W2:Y:S11]  /*4e70*/  SYNCS.PHASECHK.TRANS64.TRYWAIT P2, [UR4+0x68], R9 ;  /* 0x00006809ff0075a7 */ /* 0x000eb60008041104 */
[----:B------:R-:W-:Y:S05]  /*4e80*/  @!P1 IADD3 R8, P0, PT, R16, 0x580, RZ ;  /* 0x0000058010089810 */ /* 0x000fea0007f1e0ff */
[----:B------:R-:W-:Y:S01]  /*4e90*/  @!P1 IMAD.X R6, RZ, RZ, R17, P0 ;  /* 0x000000ffff069224 */ /* 0x000fe200000e0611 */
[----:B--2---:R-:W-:Y:S07]  /*4ea0*/  @!P2 BRA `(.L_x_93) ;  /* 0x0000003c004ca947 */ /* 0x004fee0003800000 */
.L_x_169:
[----:B------:R-:W3:Y:S01]  /*4eb0*/  S2UR UR20, SR_CgaCtaId ;  /* 0x00000000001479c3 */ /* 0x000ee20000008800 */
[----:B------:R-:W-:Y:S01]  /*4ec0*/  @!P1 R2UR UR7, R6 ;  /* 0x00000000060792ca */ /* 0x000fe200000e0000 */
[----:B------:R-:W-:Y:S01]  /*4ed0*/  UIADD3 UR5, UPT, UPT, UR12, 0x1, URZ ;  /* 0x000000010c057890 */ /* 0x000fe2000fffe0ff */
[----:B------:R-:W-:Y:S01]  /*4ee0*/  @!P1 R2UR UR6, R8 ;  /* 0x00000000080692ca */ /* 0x000fe200000e0000 */
[----:B------:R-:W-:Y:S01]  /*4ef0*/  UIADD3 UR9, UPT, UPT, UR4, 0x50, URZ ;  /* 0x0000005004097890 */ /* 0x000fe2000fffe0ff */
[----:B------:R-:W-:Y:S01]  /*4f00*/  @!P1 IMAD.MOV.U32 R6, RZ, RZ, 0x2000 ;  /* 0x00002000ff069424 */ /* 0x000fe200078e00ff */
[----:B------:R-:W-:Y:S01]  /*4f10*/  UISETP.NE.AND UP0, UPT, UR5, 0x3, UPT ;  /* 0x000000030500788c */ /* 0x000fe2000bf05270 */
[----:B------:R-:W-:Y:S01]  /*4f20*/  VIADD R14, R14, 0x1 ;  /* 0x000000010e0e7836 */ /* 0x000fe20000000000 */
[----:B------:R-:W-:Y:S01]  /*4f30*/  UMOV UR22, 0x0 ;  /* 0x0000000000167882 */ /* 0x000fe20000000000 */
[----:B------:R-:W-:Y:S05]  /*4f40*/  UMOV UR23, 0x10000000 ;  /* 0x1000000000177882 */ /* 0x000fea0000000000 */
[----:B--2---:R-:W-:Y:S01]  /*4f50*/  IMAD.U32 R9, RZ, RZ, UR7 ;  /* 0x00000007ff097e24 */ /* 0x004fe2000f8e00ff */
[----:B------:R-:W-:Y:S01]  /*4f60*/  USEL UR7, URZ, 0x1, UP0 ;  /* 0x00000001ff077887 */ /* 0x000fe20008000000 */
[----:B------:R-:W-:Y:S01]  /*4f70*/  IMAD.U32 R8, RZ, RZ, UR6 ;  /* 0x00000006ff087e24 */ /* 0x000fe2000f8e00ff */
[----:B------:R-:W-:Y:S02]  /*4f80*/  USEL UR6, UR5, URZ, UP0 ;  /* 0x000000ff05067287 */ /* 0x000fe40008000000 */
[----:B------:R-:W-:Y:S01]  /*4f90*/  VOTEU.ALL UP0, P1 ;  /* 0x0000000000ff7886 */ /* 0x000fe20000800000 */
[----:B------:R-:W-:Y:S02]  /*4fa0*/  @!P1 R2UR UR19, R9 ;  /* 0x00000000091392ca */ /* 0x000fe400000e0000 */
[----:B------:R-:W-:Y:S02]  /*4fb0*/  @!P1 R2UR UR18, R8 ;  /* 0x00000000081292ca */ /* 0x000fe400000e0000 */
[----:B------:R-:W-:Y:S01]  /*4fc0*/  @!UP0 ULEA UR5, UR12, UR24, 0xd ;  /* 0x000000180c058291 */ /* 0x000fe2000f8e68ff */
[----:B------:R-:W-:Y:S01]  /*4fd0*/  LOP3.LUT R15, R15, UR7, RZ, 0x3c, !PT ;  /* 0x000000070f0f7c12 */ /* 0x000fe2000f8e3cff */
[----:B---3--:R-:W-:Y:S02]  /*4fe0*/  UPRMT UR20, UR20, 0x654, UR9 ;  /* 0x0000065414147896 */ /* 0x008fe40008000009 */
[----:B------:R-:W-:Y:S01]  /*4ff0*/  @!UP0 UIADD3 UR8, UPT, UPT, UR5, 0x200, URZ ;  /* 0x0000020005088890 */ /* 0x000fe2000fffe0ff */
[----:B------:R-:W-:Y:S01]  /*5000*/  SHF.L.U32 R0, R15, 0x1f, RZ ;  /* 0x0000001f0f007819 */ /* 0x000fe200000006ff */
[----:B------:R-:W-:Y:S01]  /*5010*/  VOTEU.ALL UP0, P1 ;  /* 0x0000000000ff7886 */ /* 0x000fe20000800000 */
[----:B------:R-:W-:Y:S01]  /*5020*/  UMOV UR12, UR36 ;  /* 0x00000024000c7c82 */ /* 0x000fe20008000000 */
[----:B------:R-:W-:Y:S05]  /*5030*/  ULEA UR5, UR6, UR24, 0x3 ;  /* 0x0000001806057291 */ /* 0x000fea000f8e18ff */
[----:B------:R2:W-:Y:S01]  /*5040*/  @!UP0 UTMALDG.3D [UR8], [UR18], desc[UR22] ;  /* 0x00001608120085b4 */ /* 0x0005e20008011000 */
[----:B------:R2:W-:Y:S01]  /*5050*/  @!P1 SYNCS.ARRIVE.TRANS64.RED.A0TR RZ, [UR4+0x50], R6 ;  /* 0x00005006ffff99a7 */ /* 0x0005e20008300404 */
[----:B------:R-:W-:Y:S02]  /*5060*/  SYNCS.ARRIVE.TRANS64.RED.A1T0 RZ, [UR20], RZ ;  /* 0x000000ffffff79a7 */ /* 0x000fe40008100414 */
[----:B------:R-:W3:Y:S02]  /*5070*/  SYNCS.PHASECHK.TRANS64.TRYWAIT P0, [UR5+0x68], R0 ;  /* 0x00006800ff0075a7 */ /* 0x000ee40008001105 */
[----:B--23--:R-:W-:Y:S05]  /*5080*/  @!P0 BRA `(.L_x_94) ;  /* 0x0000003800ec8947 */ /* 0x00cfea0003800000 */
.L_x_171:
[----:B------:R-:W3:Y:S01]  /*5090*/  S2UR UR12, SR_CgaCtaId ;  /* 0x00000000000c79c3 */ /* 0x000ee20000008800 */
[----:B------:R-:W-:Y:S01]  /*50a0*/  UIADD3 UR9, UPT, UPT, UR5, 0x50, URZ ;  /* 0x0000005005097890 */ /* 0x000fe2000fffe0ff */
[----:B------:R-:W-:Y:S01]  /*50b0*/  @!P1 IADD3 R6, P0, PT, R16, 0x580, RZ ;  /* 0x0000058010069810 */ /* 0x000fe20007f1e0ff */
[----:B------:R-:W-:Y:S01]  /*50c0*/  UPLOP3.LUT UP3, UPT, UPT, UPT, UPT, 0x80, 0x8 ;  /* 0x000000000008789c */ /* 0x000fe20003f6f070 */
[----:B------:R-:W-:Y:S01]  /*50d0*/  R2UR UR23, R86 ;  /* 0x00000000561772ca */ /* 0x000fe200000e0000 */
[----:B------:R-:W-:Y:S01]  /*50e0*/  UMOV UR20, 0x0 ;  /* 0x0000000000147882 */ /* 0x000fe20000000000 */
[----:B------:R-:W-:Y:S01]  /*50f0*/  @!P1 R2UR UR7, R6 ;  /* 0x00000000060792ca */ /* 0x000fe200000e0000 */
[----:B--2---:R-:W-:Y:S01]  /*5100*/  @!P1 IMAD.X R0, RZ, RZ, R17, P0 ;  /* 0x000000ffff009224 */ /* 0x004fe200000e0611 */
[----:B------:R-:W-:Y:S01]  /*5110*/  UMOV UR21, 0x10000000 ;  /* 0x1000000000157882 */ /* 0x000fe20000000000 */
[----:B------:R-:W-:Y:S01]  /*5120*/  VOTEU.ALL UP0, P1 ;  /* 0x0000000000ff7886 */ /* 0x000fe20000800000 */
[----:B------:R-:W-:Y:S02]  /*5130*/  R2UR UR22, R87 ;  /* 0x00000000571672ca */ /* 0x000fe400000e0000 */
[----:B------:R-:W-:Y:S02]  /*5140*/  @!P1 R2UR UR4, R0 ;  /* 0x00000000000492ca */ /* 0x000fe400000e0000 */
[----:B------:R-:W-:Y:S01]  /*5150*/  @!UP0 UIADD3 UR10, UPT, UPT, UR10, 0x20, URZ ;  /* 0x000000200a0a8890 */ /* 0x000fe2000fffe0ff */
[C---:B------:R-:W-:Y:S02]  /*5160*/  ISETP.NE.AND P0, PT, R14.reuse, 0x2, PT ;  /* 0x000000020e00780c */ /* 0x040fe40003f05270 */
[----:B------:R-:W-:Y:S02]  /*5170*/  UIADD3 UR32, UPT, UPT, UR13, UR23, URZ ;  /* 0x000000170d207290 */ /* 0x000fe4000fffe0ff */
[----:B------:R-:W-:Y:S01]  /*5180*/  IMAD.U32 R8, RZ, RZ, UR7 ;  /* 0x00000007ff087e24 */ /* 0x000fe2000f8e00ff */
[----:B------:R-:W-:Y:S02]  /*5190*/  SEL R0, RZ, 0x1, P0 ;  /* 0x00000001ff007807 */ /* 0x000fe40000000000 */
[----:B------:R-:W-:Y:S01]  /*51a0*/  SEL R14, R14, RZ, P0 ;  /* 0x000000ff0e0e7207 */ /* 0x000fe20000000000 */
[----:B------:R-:W-:Y:S01]  /*51b0*/  UIADD3 UR25, UPT, UPT, UR14, UR22, URZ ;  /* 0x000000160e197290 */ /* 0x000fe2000fffe0ff */
[----:B------:R-:W-:Y:S01]  /*51c0*/  @!P1 R2UR UR18, R8 ;  /* 0x00000000081292ca */ /* 0x000fe200000e0000 */
[----:B------:R-:W-:Y:S01]  /*51d0*/  IMAD.U32 R9, RZ, RZ, UR4 ;  /* 0x00000004ff097e24 */ /* 0x000fe2000f8e00ff */
[----:B------:R-:W-:Y:S01]  /*51e0*/  @!UP0 ULEA UR4, UR6, UR24, 0xd ;  /* 0x0000001806048291 */ /* 0x000fe2000f8e68ff */
[----:B------:R-:W-:Y:S03]  /*51f0*/  LOP3.LUT R13, R13, R0, RZ, 0x3c, !PT ;  /* 0x000000000d0d7212 */ /* 0x000fe600078e3cff */
[----:B------:R-:W-:Y:S01]  /*5200*/  @!P1 R2UR UR19, R9 ;  /* 0x00000000091392ca */ /* 0x000fe200000e0000 */
[----:B------:R-:W-:Y:S02]  /*5210*/  @!UP0 UIADD3 UR8, UPT, UPT, UR4, 0x200, URZ ;  /* 0x0000020004088890 */ /* 0x000fe4000fffe0ff */
[----:B---3--:R-:W-:Y:S01]  /*5220*/  UPRMT UR4, UR12, 0x654, UR9 ;  /* 0x000006540c047896 */ /* 0x008fe20008000009 */
[----:B------:R-:W-:Y:S02]  /*5230*/  VOTEU.ALL UP0, P1 ;  /* 0x0000000000ff7886 */ /* 0x000fe40000800000 */
[----:B------:R-:W-:Y:S01]  /*5240*/  UMOV UR12, UR36 ;  /* 0x00000024000c7c82 */ /* 0x000fe20008000000 */
[----:B------:R-:W-:Y:S06]  /*5250*/  UMOV UR36, UR26 ;  /* 0x0000001a00247c82 */ /* 0x000fec0008000000 */
[----:B------:R2:W-:Y:S01]  /*5260*/  @!UP0 UTMALDG.3D [UR8], [UR18], desc[UR20] ;  /* 0x00001408120085b4 */ /* 0x0005e20008011000 */
[----:B------:R4:W-:Y:S01]  /*5270*/  @!P1 SYNCS.ARRIVE.TRANS64.RED.A0TR RZ, [UR5+0x50], R7 ;  /* 0x00005007ffff99a7 */ /* 0x0009e20008300405 */
[----:B------:R-:W-:Y:S01]  /*5280*/  SYNCS.ARRIVE.TRANS64.RED.A1T0 RZ, [UR4], RZ ;  /* 0x000000ffffff79a7 */ /* 0x000fe20008100404 */
[----:B------:R-:W-:Y:S04]  /*5290*/  UIADD3 UR4, UPT, UPT, UR6, 0x1, URZ ;  /* 0x0000000106047890 */ /* 0x000fe8000fffe0ff */
[----:B------:R-:W-:Y:S04]  /*52a0*/  UISETP.NE.AND UP0, UPT, UR4, 0x3, UPT ;  /* 0x000000030400788c */ /* 0x000fe8000bf05270 */
[----:B------:R-:W-:Y:S06]  /*52b0*/  USEL UR5, URZ, 0x1, UP0 ;  /* 0x00000001ff057887 */ /* 0x000fec0008000000 */
[----:B------:R-:W-:Y:S01]  /*52c0*/  LOP3.LUT R15, R15, UR5, RZ, 0x3c, !PT ;  /* 0x000000050f0f7c12 */ /* 0x000fe2000f8e3cff */
[----:B--2---:R-:W-:Y:S01]  /*52d0*/  USEL UR12, UR4, URZ, UP0 ;  /* 0x000000ff040c7287 */ /* 0x004fe20008000000 */
[----:B------:R-:W-:Y:S11]  /*52e0*/  BRA.U UP1, `(.L_x_95) ;  /* 0xfffffff101e87547 */ /* 0x000ff6000b83ffff */
[----:B------:R-:W-:Y:S01]  /*52f0*/  UIADD3 UR24, UPT, UPT, UR24, 0x68, URZ ;  /* 0x0000006818187890 */ /* 0x000fe2000fffe0ff */
[----:B------:R-:W-:-:S03]  /*5300*/  SHF.L.U32 R3, R15, 0x1f, RZ ;  /* 0x0000001f0f037819 */ /* 0x000fc600000006ff */
[----:B------:R-:W-:-:S09]  /*5310*/  ULEA UR4, UR12, UR24, 0x3 ;  /* 0x000000180c047291 */ /* 0x000fd2000f8e18ff */
[----:B------:R-:W2:Y:S02]  /*5320*/  SYNCS.PHASECHK.TRANS64.TRYWAIT P0, [UR4], R3 ;  /* 0x00000003ff0075a7 */ /* 0x000ea40008001104 */
[----:B--2---:R-:W-:Y:S05]  /*5330*/  @!P0 BRA `(.L_x_96) ;  /* 0x0000003800588947 */ /* 0x004fea0003800000 */
.L_x_173:
[----:B------:R-:W-:-:S04]  /*5340*/  UIADD3 UR4, UPT, UPT, UR12, 0x1, URZ ;  /* 0x000000010c047890 */ /* 0x000fc8000fffe0ff */
[----:B------:R-:W-:-:S04]  /*5350*/  UISETP.NE.AND UP0, UPT, UR4, 0x3, UPT ;  /* 0x000000030400788c */ /* 0x000fc8000bf05270 */
[----:B------:R-:W-:Y:S02]  /*5360*/  USEL UR6, URZ, 0x1, UP0 ;  /* 0x00000001ff067887 */ /* 0x000fe40008000000 */
[----:B------:R-:W-:-:S04]  /*5370*/  USEL UR4, UR4, URZ, UP0 ;  /* 0x000000ff04047287 */ /* 0x000fc80008000000 */
[----:B------:R-:W-:Y:S01]  /*5380*/  ULEA UR5, UR4, UR24, 0x3 ;  /* 0x0000001804057291 */ /* 0x000fe2000f8e18ff */
[----:B------:R-:W-:-:S04]  /*5390*/  LOP3.LUT R15, R15, UR6, RZ, 0x3c, !PT ;  /* 0x000000060f0f7c12 */ /* 0x000fc8000f8e3cff */
[----:B--2---:R-:W-:-:S04]  /*53a0*/  SHF.L.U32 R3, R15, 0x1f, RZ ;  /* 0x0000001f0f037819 */ /* 0x004fc800000006ff */
[----:B------:R-:W2:Y:S02]  /*53b0*/  SYNCS.PHASECHK.TRANS64.TRYWAIT P0, [UR5], R3 ;  /* 0x00000003ff0075a7 */ /* 0x000ea40008001105 */
[----:B--2---:R-:W-:Y:S05]  /*53c0*/  @!P0 BRA `(.L_x_97) ;  /* 0x00000038004c8947 */ /* 0x004fea0003800000 */
.L_x_175:
[----:B------:R-:W-:-:S04]  /*53d0*/  UIADD3 UR4, UPT, UPT, UR4, 0x1, URZ ;  /* 0x0000000104047890 */ /* 0x000fc8000fffe0ff */
[----:B------:R-:W-:-:S04]  /*53e0*/  UISETP.NE.AND UP0, UPT, UR4, 0x3, UPT ;  /* 0x000000030400788c */ /* 0x000fc8000bf05270 */
[----:B------:R-:W-:Y:S02]  /*53f0*/  USEL UR5, URZ, 0x1, UP0 ;  /* 0x00000001ff057887 */ /* 0x000fe40008000000 */
[----:B------:R-:W-:-:S04]  /*5400*/  USEL UR4, UR4, URZ, UP0 ;  /* 0x000000ff04047287 */ /* 0x000fc80008000000 */
[----:B------:R-:W-:Y:S01]  /*5410*/  ULEA UR4, UR4, UR24, 0x3 ;  /* 0x0000001804047291 */ /* 0x000fe2000f8e18ff */
[----:B--2---:R-:W-:-:S04]  /*5420*/  LOP3.LUT R3, R15, UR5, RZ, 0x3c, !PT ;  /* 0x000000050f037c12 */ /* 0x004fc8000f8e3cff */
[----:B------:R-:W-:Y:S01]  /*5430*/  SHF.L.U32 R3, R3, 0x1f, RZ ;  /* 0x0000001f03037819 */ /* 0x000fe200000006ff */
[----:B------:R-:W-:-:S07]  /*5440*/  IMAD.U32 R0, RZ, RZ, UR4 ;  /* 0x00000004ff007e24 */ /* 0x000fce000f8e00ff */
.L_x_98:
[----:B--2---:R2:W3:Y:S02]  /*5450*/  SYNCS.PHASECHK.TRANS64.TRYWAIT P0, [R0+URZ], R3 ;  /* 0x00000003000075a7 */ /* 0x0044e400080011ff */
[----:B---3--:R-:W-:Y:S05]  /*5460*/  @!P0 NANOSLEEP.SYNCS 0x989680 ;  /* 0x009896800000895d */ /* 0x008fea0003900000 */
[----:B------:R-:W3:Y:S02]  /*5470*/  @!P0 SYNCS.PHASECHK.TRANS64 P0, [R0+URZ], R3 ;  /* 0x00000003000085a7 */ /* 0x000ee400080010ff */
[----:B-1-3--:R-:W-:Y:S05]  /*5480*/  @P0 EXIT ;  /* 0x000000000000094d */ /* 0x00afea0003800000 */
[----:B------:R-:W-:Y:S05]  /*5490*/  BRA `(.L_x_98) ;  /* 0xfffffffc00ec7947 */ /* 0x000fea000383ffff */
.L_x_86:
[----:B------:R-:W-:-:S06]  /*54a0*/  UISETP.GE.AND UP0, UPT, UR13, 0x4, UPT ;  /* 0x000000040d00788c */ /* 0x000fcc000bf06270 */
[----:B------:R-:W-:-:S13]  /*54b0*/  PLOP3.LUT P0, PT, PT, PT, UP0, 0x80, 0x8 ;  /* 0x000000000008781c */ /* 0x000fda0003f0f008 */
[----:B------:R-:W-:Y:S05]  /*54c0*/  @!P0 EXIT ;  /* 0x000000000000894d */ /* 0x000fea0003800000 */
[----:B------:R-:W1:Y:S08]  /*54d0*/  S2UR UR4, SR_CgaCtaId ;  /* 0x00000000000479c3 */ /* 0x000e700000008800 */
[----:B------:R-:W-:Y:S01]  /*54e0*/  BAR.SYNC.DEFER_BLOCKING 0x6, 0xa0 ;  /* 0x0182800000007b1d */ /* 0x000fe20000010000 */
[C---:B------:R-:W-:Y:S01]  /*54f0*/  IMAD.SHL.U32 R2, R92.reuse, 0x20, RZ ;  /* 0x000000205c027824 */ /* 0x040fe200078e00ff */
[C---:B------:R-:W-:Y:S01]  /*5500*/  LOP3.LUT R93, R92.reuse, 0x2, RZ, 0xc0, !PT ;  /* 0x000000025c5d7812 */ /* 0x040fe200078ec0ff */
[C---:B------:R-:W-:Y:S01]  /*5510*/  IMAD.SHL.U32 R97, R92.reuse, 0x4, RZ ;  /* 0x000000045c617824 */ /* 0x040fe200078e00ff */
[C---:B------:R-:W-:Y:S01]  /*5520*/  LOP3.LUT R98, R92.reuse, 0x60, RZ, 0xc0, !PT ;  /* 0x000000605c627812 */ /* 0x040fe200078ec0ff */
[----:B------:R-:W-:Y:S01]  /*5530*/  IMAD.U32 R37, R92, 0x10000, RZ ;  /* 0x000100005c257824 */ /* 0x000fe200078e00ff */
[----:B------:R-:W-:-:S02]  /*5540*/  UMOV UR47, 0x400 ;  /* 0x00000400002f7882 */ /* 0x000fc40000000000 */
[----:B------:R-:W2:Y:S01]  /*5550*/  LDC.64 R78, c[0x0][0x8b0] ;  /* 0x00022c00ff4e7b82 */ /* 0x000ea20000000a00 */
[----:B------:R-:W-:Y:S01]  /*5560*/  LOP3.LUT R4, R2, 0xc0, RZ, 0xc0, !PT ;  /* 0x000000c002047812 */ /* 0x000fe200078ec0ff */
[----:B------:R-:W-:Y:S01]  /*5570*/  HFMA2 R36, -RZ, RZ, 0, 0 ;  /* 0x00000000ff247431 */ /* 0x000fe200000001ff */
[----:B------:R-:W-:Y:S02]  /*5580*/  LOP3.LUT R92, R92, 0x4, RZ, 0xc0, !PT ;  /* 0x000000045c5c7812 */ /* 0x000fe400078ec0ff */
[----:B------:R-:W-:Y:S02]  /*5590*/  CS2R R94, SRZ ;  /* 0x00000000005e7805 */ /* 0x000fe4000001ff00 */
[----:B------:R-:W-:Y:S01]  /*55a0*/  LOP3.LUT R97, R4, 0x18, R97, 0xf8, !PT ;  /* 0x0000001804617812 */ /* 0x000fe200078ef861 */
[----:B------:R-:W-:Y:S01]  /*55b0*/  IMAD.MOV.U32 R91, RZ, RZ, RZ ;  /* 0x000000ffff5b7224 */ /* 0x000fe200078e00ff */
[----:B------:R-:W-:Y:S01]  /*55c0*/  LOP3.LUT R37, R37, 0x600000, RZ, 0xc0, !PT ;  /* 0x0060000025257812 */ /* 0x000fe200078ec0ff */
[----:B------:R-:W3:Y:S01]  /*55d0*/  LDC.64 R76, c[0x0][0x8a8] ;  /* 0x00022a00ff4c7b82 */ /* 0x000ee20000000a00 */
[C---:B------:R-:W-:Y:S01]  /*55e0*/  IADD3 R96, PT, PT, -R92.reuse, 0x2, RZ ;  /* 0x000000025c607810 */ /* 0x040fe20007ffe1ff */
[----:B------:R-:W-:Y:S01]  /*55f0*/  IMAD.MOV R93, RZ, RZ, -R93 ;  /* 0x000000ffff5d7224 */ /* 0x000fe200078e0a5d */
[----:B------:R-:W-:Y:S01]  /*5600*/  LOP3.LUT R97, R97, 0xf20, R2, 0xf8, !PT ;  /* 0x00000f2061617812 */ /* 0x000fe200078ef802 */
[----:B------:R-:W4:Y:S01]  /*5610*/  LDCU UR62, c[0x0][0x370] ;  /* 0x00006e00ff3e77ac */ /* 0x000f220008000800 */
[----:B------:R-:W-:Y:S01]  /*5620*/  IADD3 R92, PT, PT, -R92, RZ, RZ ;  /* 0x000000ff5c5c7210 */ /* 0x000fe20007ffe1ff */
[----:B------:R-:W-:Y:S01]  /*5630*/  IMAD.SHL.U32 R96, R96, 0x10, RZ ;  /* 0x0000001060607824 */ /* 0x000fe200078e00ff */
[----:B-1----:R-:W-:Y:S01]  /*5640*/  ULEA UR47, UR4, UR47, 0x18 ;  /* 0x0000002f042f7291 */ /* 0x002fe2000f8ec0ff */
[----:B------:R-:W1:Y:S01]  /*5650*/  LDCU.64 UR4, c[0x0][0x890] ;  /* 0x00011200ff0477ac */ /* 0x000e620008000a00 */
[----:B------:R-:W-:Y:S01]  /*5660*/  UMOV UR54, 0x1 ;  /* 0x0000000100367882 */ /* 0x000fe20000000000 */
[----:B------:R-:W-:Y:S01]  /*5670*/  UMOV UR46, URZ ;  /* 0x000000ff002e7c82 */ /* 0x000fe20008000000 */
[----:B------:R-:W2:Y:S05]  /*5680*/  LDCU UR41, c[0x0][0xb0c] ;  /* 0x00016180ff2977ac */ /* 0x000eaa0008000800 */
[----:B------:R-:W4:Y:S01]  /*5690*/  LDS R0, [UR47+0x140] ;  /* 0x0001402fff007984 */ /* 0x000f220008000800 */
[----:B------:R-:W2:Y:S01]  /*56a0*/  LDCU UR39, c[0x0][0xb30] ;  /* 0x00016600ff2777ac */ /* 0x000ea20008000800 */
[----:B------:R-:W2:Y:S01]  /*56b0*/  LDCU.64 UR60, c[0x0][0x888] ;  /* 0x00011100ff3c77ac */ /* 0x000ea20008000a00 */
[----:B-1----:R-:W-:Y:S01]  /*56c0*/  IMAD.U32 R100, RZ, RZ, UR4 ;  /* 0x00000004ff647e24 */ /* 0x002fe2000f8e00ff */
[----:B------:R-:W-:Y:S01]  /*56d0*/  UIADD3 UR4, UPT, UPT, UR47, 0x200, URZ ;  /* 0x000002002f047890 */ /* 0x000fe2000fffe0ff */
[----:B------:R-:W-:Y:S01]  /*56e0*/  IMAD.U32 R99, RZ, RZ, UR5 ;  /* 0x00000005ff637e24 */ /* 0x000fe2000f8e00ff */
[----:B------:R-:W1:Y:S04]  /*56f0*/  LDCU.64 UR42, c[0x0][0xb28] ;  /* 0x00016500ff2a77ac */ /* 0x000e680008000a00 */
[----:B------:R-:W-:Y:S01]  /*5700*/  LEA R97, R97, UR4, 0x1 ;  /* 0x0000000461617c11 */ /* 0x000fe2000f8e08ff */
[----:B------:R-:W1:Y:S01]  /*5710*/  LDCU.128 UR56, c[0x0][0xb10] ;  /* 0x00016200ff3877ac */ /* 0x000e620008000c00 */
[----:B------:R-:W1:Y:S01]  /*5720*/  LDCU UR55, c[0x0][0x374] ;  /* 0x00006e80ff3777ac */ /* 0x000e620008000800 */
[----:B------:R-:W-:Y:S01]  /*5730*/  UMOV UR53, URZ ;  /* 0x000000ff00357c82 */ /* 0x000fe20008000000 */
[----:B------:R-:W-:Y:S01]  /*5740*/  UMOV UR52, URZ ;  /* 0x000000ff00347c82 */ /* 0x000fe20008000000 */
[----:B----4-:R-:W-:-:S02]  /*5750*/  IMAD.IADD R37, R0, 0x1, R37 ;  /* 0x0000000100257824 */ /* 0x010fc400078e0225 */
[----:B-123--:R-:W-:-:S07]  /*5760*/  IMAD.U32 R0, RZ, RZ, UR4 ;  /* 0x00000004ff007e24 */ /* 0x00efce000f8e00ff */
.L_x_129:
[C---:B------:R-:W-:Y:S02]  /*5770*/  LEA R3, R91.reuse, UR47, 0x3 ;  /* 0x0000002f5b037c11 */ /* 0x040fe4000f8e18ff */
[----:B------:R-:W-:Y:S02]  /*5780*/  SHF.L.U32 R0, R94, 0x1f, RZ ;  /* 0x0000001f5e007819 */ /* 0x000fe400000006ff */
[----:B------:R-:W-:Y:S02]  /*5790*/  LEA R5, R91, UR47, 0x4 ;  /* 0x0000002f5b057c11 */ /* 0x000fe4000f8e20ff */
[----:B-1----:R-:W1:Y:S02]  /*57a0*/  SYNCS.PHASECHK.TRANS64.TRYWAIT P0, [R3+URZ+0x90], R0 ;  /* 0x00009000030075a7 */ /* 0x002e6400080011ff */
[----:B-1----:R-:W-:Y:S05]  /*57b0*/  @!P0 BRA `(.L_x_99) ;  /* 0x0000003400688947 */ /* 0x002fea0003800000 */
.L_x_176:
        /* <DEDUP_REMOVED lines=8> */
[----:B--2---:R-:W-:Y:S11]  /*5840*/  LOP3.LUT P0, RZ, R6, 0x1, RZ, 0xc0, !PT ;  /* 0x0000000106ff7812 */ /* 0x004ff6000780c0ff */
[----:B------:R-:W-:Y:S02]  /*5850*/  @!UPT UIADD3 URZ, UPT, UPT, URZ, URZ, URZ ;  /* 0x000000fffffff290 */ /* 0x000fe4000fffe0ff */
[----:B---3--:R-:W-:Y:S01]  /*5860*/  VOTEU.ANY UP1, P0 ;  /* 0x0000000000ff7886 */ /* 0x008fe20000020100 */
[----:B------:R-:W-:Y:S01]  /*5870*/  PLOP3.LUT P0, PT, PT, PT, UP1, 0x80, 0x8 ;  /* 0x000000000008781c */ /* 0x000fe20003f0f018 */
[----:B------:R-:W-:Y:S06]  /*5880*/  UP2UR UR4, UPR, URZ, 0x2 ;  /* 0x00000002ff047883 */ /* 0x000fec0008000000 */
[----:B------:R-:W-:Y:S06]  /*5890*/  IMAD.U32 R101, RZ, RZ, UR4 ;  /* 0x00000004ff657e24 */ /* 0x000fec000f8e00ff */
[----:B-1----:R-:W-:Y:S02]  /*58a0*/  @P0 SHF.R.U32.HI R0, RZ, 0x10, R5 ;  /* 0x00000010ff000819 */ /* 0x002fe40000011605 */
        /* <DEDUP_REMOVED lines=12> */
[----:B------:R-:W2:Y:S01]  /*5970*/  LDCU UR12, c[0x0][0xb20] ;  /* 0x00016400ff0c77ac */ /* 0x000ea20008000800 */
[----:B------:R-:W-:Y:S02]  /*5980*/  UIMAD.WIDE.U32 UR4, UR55, UR59, URZ ;  /* 0x0000003b370472a5 */ /* 0x000fe4000f8e00ff */
[----:B------:R-:W-:Y:S02]  /*5990*/  UIMAD.WIDE.U32 UR6, UR62, UR56, URZ ;  /* 0x000000383e0672a5 */ /* 0x000fe4000f8e00ff */
[----:B------:R-:W-:Y:S02]  /*59a0*/  UISETP.NE.AND UP0, UPT, UR58, 0x1, UPT ;  /* 0x000000013a00788c */ /* 0x000fe4000bf05270 */
[----:B------:R-:W-:Y:S02]  /*59b0*/  UIMAD.WIDE.U32 UR8, UR37, UR59, URZ ;  /* 0x0000003b250872a5 */ /* 0x000fe4000f8e00ff */
[----:B------:R-:W-:Y:S02]  /*59c0*/  UIMAD.WIDE.U32 UR10, UR38, UR56, URZ ;  /* 0x00000038260a72a5 */ /* 0x000fe4000f8e00ff */
[----:B------:R-:W-:Y:S02]  /*59d0*/  UISETP.NE.AND UP1, UPT, UR41, 0x1, UPT ;  /* 0x000000012900788c */ /* 0x000fe4000bf25270 */
[----:B------:R-:W-:Y:S01]  /*59e0*/  UISETP.NE.AND UP2, UPT, UR40, 0x1, UPT ;  /* 0x000000012800788c */ /* 0x000fe2000bf45270 */
[----:B------:R-:W-:Y:S02]  /*59f0*/  UMOV UR4, UR5 ;  /* 0x0000000500047c82 */ /* 0x000fe40008000000 */
[----:B--2---:R-:W-:Y:S03]  /*5a00*/  USHF.R.U32.HI UR5, URZ, UR12, UR4 ;  /* 0x0000000cff057299 */ /* 0x004fe60008011604 */
[----:B------:R-:W-:Y:S02]  /*5a10*/  UMOV UR4, UR7 ;  /* 0x0000000700047c82 */ /* 0x000fe40008000000 */
[----:B------:R-:W-:Y:S02]  /*5a20*/  USHF.R.U32.HI UR7, URZ, UR57, UR4 ;  /* 0x00000039ff077299 */ /* 0x000fe40008011604 */
[----:B------:R-:W-:Y:S02]  /*5a30*/  USEL UR4, UR55, UR5, !UP0 ;  /* 0x0000000537047287 */ /* 0x000fe4000c000000 */
[----:B------:R-:W-:Y:S01]  /*5a40*/  USEL UR7, UR62, UR7, !UP1 ;  /* 0x000000073e077287 */ /* 0x000fe2000c800000 */
[----:B------:R-:W-:Y:S01]  /*5a50*/  UMOV UR5, UR9 ;  /* 0x0000000900057c82 */ /* 0x000fe20008000000 */
[----:B------:R-:W-:Y:S02]  /*5a60*/  UIMAD.WIDE.U32 UR8, UR4, UR42, URZ ;  /* 0x0000002a040872a5 */ /* 0x000fe4000f8e00ff */
[----:B------:R-:W-:Y:S03]  /*5a70*/  USHF.R.U32.HI UR6, URZ, UR12, UR5 ;  /* 0x0000000cff067299 */ /* 0x000fe60008011605 */
[----:B------:R-:W-:Y:S01]  /*5a80*/  UMOV UR5, UR11 ;  /* 0x0000000b00057c82 */ /* 0x000fe20008000000 */
[----:B------:R-:W-:Y:S02]  /*5a90*/  UIMAD.WIDE.U32 UR10, UR7, UR42, URZ ;  /* 0x0000002a070a72a5 */ /* 0x000fe4000f8e00ff */
[----:B------:R-:W-:Y:S02]  /*5aa0*/  USHF.R.U32.HI UR12, URZ, UR57, UR5 ;  /* 0x00000039ff0c7299 */ /* 0x000fe40008011605 */
[----:B------:R-:W-:Y:S01]  /*5ab0*/  USEL UR6, UR37, UR6, !UP0 ;  /* 0x0000000625067287 */ /* 0x000fe2000c000000 */
[----:B------:R-:W-:Y:S02]  /*5ac0*/  UMOV UR5, UR9 ;  /* 0x0000000900057c82 */ /* 0x000fe40008000000 */
[----:B------:R-:W-:Y:S01]  /*5ad0*/  UMOV UR10, UR11 ;  /* 0x0000000b000a7c82 */ /* 0x000fe20008000000 */
[----:B------:R-:W-:Y:S02]  /*5ae0*/  @UP2 USHF.R.U32.HI UR4, URZ, UR43, UR5 ;  /* 0x0000002bff042299 */ /* 0x000fe40008011605 */
[----:B------:R-:W-:Y:S02]  /*5af0*/  @UP2 USHF.R.U32.HI UR7, URZ, UR43, UR10 ;  /* 0x0000002bff072299 */ /* 0x000fe4000801160a */
[----:B------:R-:W-:Y:S02]  /*5b00*/  UIMAD UR4, UR40, UR4, URZ ;  /* 0x00000004280472a4 */ /* 0x000fe4000f8e02ff */
[----:B------:R-:W-:Y:S02]  /*5b10*/  UIMAD.WIDE.U32 UR10, UR6, UR42, URZ ;  /* 0x0000002a060a72a5 */ /* 0x000fe4000f8e00ff */
[----:B------:R-:W-:Y:S02]  /*5b20*/  USEL UR5, UR38, UR12, !UP1 ;  /* 0x0000000c26057287 */ /* 0x000fe4000c800000 */
[----:B------:R-:W-:Y:S02]  /*5b30*/  UIMAD UR8, UR40, UR7, URZ ;  /* 0x00000007280872a4 */ /* 0x000fe4000f8e02ff */
[----:B------:R-:W-:Y:S03]  /*5b40*/  UISETP.GE.AND UP0, UPT, UR6, UR4, UPT ;  /* 0x000000040600728c */ /* 0x000fe6000bf06270 */
[----:B------:R-:W-:Y:S01]  /*5b50*/  UMOV UR4, UR11 ;  /* 0x0000000b00047c82 */ /* 0x000fe20008000000 */
[----:B------:R-:W-:Y:S02]  /*5b60*/  UISETP.GE.OR UP0, UPT, UR5, UR8, UP0 ;  /* 0x000000080500728c */ /* 0x000fe40008706670 */
[----:B------:R-:W-:Y:S02]  /*5b70*/  USHF.R.U32.HI UR4, URZ, UR43, UR4 ;  /* 0x0000002bff047299 */ /* 0x000fe40008011604 */
[----:B------:R-:W-:Y:S02]  /*5b80*/  UIMAD.WIDE.U32 UR8, UR5, UR42, URZ ;  /* 0x0000002a050872a5 */ /* 0x000fe4000f8e00ff */
[----:B------:R-:W-:Y:S02]  /*5b90*/  USEL UR11, UR6, UR4, !UP2 ;  /* 0x00000004060b7287 */ /* 0x000fe4000d000000 */
[----:B------:R-:W-:Y:S02]  /*5ba0*/  UIADD3 UR8, UPT, UPT, -UR5, URZ, URZ ;  /* 0x000000ff05087290 */ /* 0x000fe4000fffe1ff */
[----:B------:R-:W-:Y:S01]  /*5bb0*/  UIADD3 UR10, UPT, UPT, -UR11, URZ, URZ ;  /* 0x000000ff0b0a7290 */ /* 0x000fe2000fffe1ff */
[----:B------:R-:W-:Y:S01]  /*5bc0*/  @!UP0 UMOV UR4, UR9 ;  /* 0x0000000900048c82 */ /* 0x000fe20008000000 */
[----:B------:R-:W-:Y:S02]  /*5bd0*/  UIADD3 UR9, UPT, UPT, -UR6, URZ, URZ ;  /* 0x000000ff06097290 */ /* 0x000fe4000fffe1ff */
[----:B------:R-:W-:Y:S02]  /*5be0*/  @!UP0 USHF.R.U32.HI UR4, URZ, UR43, UR4 ;  /* 0x0000002bff048299 */ /* 0x000fe40008011604 */
[----:B------:R-:W-:Y:S02]  /*5bf0*/  UIMAD UR10, UR40, UR10, UR6 ;  /* 0x0000000a280a72a4 */ /* 0x000fe4000f8e0206 */
[----:B------:R-:W-:Y:S04]  /*5c00*/  @!UP0 USEL UR4, UR5, UR4, !UP2 ;  /* 0x0000000405048287 */ /* 0x000fe8000d000000 */
[----:B------:R-:W-:Y:S02]  /*5c10*/  @!UP0 UIMAD UR10, UR7, UR10, UR4 ;  /* 0x0000000a070a82a4 */ /* 0x000fe4000f8e0204 */
[----:B------:R-:W-:Y:S02]  /*5c20*/  @!UP0 UIADD3 UR11, UPT, UPT, UR11, -UR4, URZ ;  /* 0x800000040b0b8290 */ /* 0x000fe4000fffe0ff */
[----:B------:R-:W-:Y:S02]  /*5c30*/  UIMAD UR7, UR41, UR8, UR38 ;  /* 0x00000008290772a4 */ /* 0x000fe4000f8e0226 */
[----:B------:R-:W-:Y:S02]  /*5c40*/  @!UP0 UIMAD UR6, UR11, UR40, UR5 ;  /* 0x000000280b0682a4 */ /* 0x000fe4000f8e0205 */
[----:B------:R-:W-:Y:S01]  /*5c50*/  UIMAD UR4, UR58, UR9, UR37 ;  /* 0x000000093a0472a4 */ /* 0x000fe2000f8e0225 */
[----:B------:R-:W-:Y:S02]  /*5c60*/  @!UP0 UMOV UR5, UR10 ;  /* 0x0000000a00058c82 */ /* 0x000fe40008000000 */
[----:B------:R-:W-:Y:S02]  /*5c70*/  UIMAD UR38, UR5, UR41, UR7 ;  /* 0x00000029052672a4 */ /* 0x000fe4000f8e0207 */
[----:B------:R-:W-:Y:S11]  /*5c80*/  UIMAD UR37, UR6, UR58, UR4 ;  /* 0x0000003a062572a4 */ /* 0x000ff6000f8e0204 */
[----:B------:R-:W-:Y:S01]  /*5c90*/  @!UPT UIADD3 URZ, UPT, UPT, URZ, URZ, URZ ;  /* 0x000000fffffff290 */ /* 0x000fe2000fffe0ff */
.L_x_100:
[----:B------:R-:W-:Y:S01]  /*5ca0*/  UISETP.NE.AND UP0, UPT, UR39, 0x1, UPT ;  /* 0x000000012700788c */ /* 0x000fe2000bf05270 */
[----:B------:R-:W-:Y:S01]  /*5cb0*/  IADD3 R91, PT, PT, R91, 0x1, RZ ;  /* 0x000000015b5b7810 */ /* 0x000fe20007ffe0ff */
[----:B------:R-:W-:Y:S02]  /*5cc0*/  UIADD3 UR11, UPT, UPT, UR47, 0x200, URZ ;  /* 0x000002002f0b7890 */ /* 0x000fe4000fffe0ff */
[----:B------:R-:W-:Y:S02]  /*5cd0*/  USHF.L.U32 UR50, UR25, 0x7, URZ ;  /* 0x0000000719327899 */ /* 0x000fe400080006ff */
[----:B------:R-:W-:Y:S05]  /*5ce0*/  USHF.L.U32 UR49, UR32, 0x6, URZ ;  /* 0x0000000620317899 */ /* 0x000fea00080006ff */
[----:B------:R-:W2:Y:S01]  /*5cf0*/  @!UP0 LDCU.128 UR12, c[0x0][0xb10] ;  /* 0x00016200ff0c87ac */ /* 0x000ea20008000c00 */
[----:B------:R-:W3:Y:S01]  /*5d00*/  @!UP0 LDCU UR5, c[0x0][0xb0c] ;  /* 0x00016180ff0587ac */ /* 0x000ee20008000800 */
[----:B------:R-:W4:Y:S01]  /*5d10*/  @!UP0 LDCU UR10, c[0x0][0xb20] ;  /* 0x00016400ff0a87ac */ /* 0x000f220008000800 */
[----:B--2---:R-:W-:Y:S02]  /*5d20*/  UIMAD.WIDE.U32 UR8, UR38, UR12, URZ ;  /* 0x0000000c260872a5 */ /* 0x004fe4000f8e00ff */
[----:B------:R-:W-:Y:S02]  /*5d30*/  UIMAD.WIDE.U32 UR6, UR37, UR15, URZ ;  /* 0x0000000f250672a5 */ /* 0x000fe4000f8e00ff */
[----:B------:R-:W-:Y:S03]  /*5d40*/  @!UP0 UISETP.NE.AND UP1, UPT, UR14, 0x1, UPT ;  /* 0x000000010e00888c */ /* 0x000fe6000bf25270 */
[----:B------:R-:W-:Y:S01]  /*5d50*/  @!UP0 UMOV UR4, UR9 ;  /* 0x0000000900048c82 */ /* 0x000fe20008000000 */
[----:B---3--:R-:W-:Y:S02]  /*5d60*/  @!UP0 UISETP.NE.AND UP2, UPT, UR5, 0x1, UPT ;  /* 0x000000010500888c */ /* 0x008fe4000bf45270 */
[----:B------:R-:W-:Y:S01]  /*5d70*/  @!UP0 USHF.R.U32.HI UR4, URZ, UR13, UR4 ;  /* 0x0000000dff048299 */ /* 0x000fe20008011604 */
[----:B------:R-:W-:Y:S02]  /*5d80*/  @!UP0 UMOV UR6, UR7 ;  /* 0x0000000700068c82 */ /* 0x000fe40008000000 */
[----:B----4-:R-:W-:Y:S02]  /*5d90*/  @!UP0 USHF.R.U32.HI UR6, URZ, UR10, UR6 ;  /* 0x0000000aff068299 */ /* 0x010fe40008011606 */
[----:B------:R-:W-:Y:S02]  /*5da0*/  @!UP0 USEL UR7, UR38, UR4, !UP2 ;  /* 0x0000000426078287 */ /* 0x000fe4000d000000 */
[----:B------:R-:W-:Y:S04]  /*5db0*/  @!UP0 USEL UR6, UR37, UR6, !UP1 ;  /* 0x0000000625068287 */ /* 0x000fe8000c800000 */
[----:B------:R-:W-:Y:S02]  /*5dc0*/  @!UP0 UIADD3 UR4, UPT, UPT, -UR7, UR6, URZ ;  /* 0x0000000607048290 */ /* 0x000fe4000fffe1ff */
[----:B------:R-:W-:Y:S02]  /*5dd0*/  @!UP0 UIADD3 UR6, UPT, UPT, UR7, -UR6, URZ ;  /* 0x8000000607068290 */ /* 0x000fe4000fffe0ff */
[----:B------:R-:W-:Y:S02]  /*5de0*/  @!UP0 UIMAD UR38, UR4, UR5, UR38 ;  /* 0x00000005042682a4 */ /* 0x000fe4000f8e0226 */
[----:B------:R-:W-:Y:S02]  /*5df0*/  @!UP0 UIMAD UR37, UR6, UR14, UR37 ;  /* 0x0000000e062582a4 */ /* 0x000fe4000f8e0225 */
[----:B------:R-:W-:Y:S09]  /*5e00*/  ULOP3.LUT UP0, URZ, UR11, 0x1b0, URZ, 0xc0, !UPT ;  /* 0x000001b00bff7892 */ /* 0x000ff2000f80c0ff */
[----:B------:R-:W-:Y:S05]  /*5e10*/  BRA.U !UP0, `(.L_x_101) ;  /* 0x00000001087c7547 */ /* 0x000fea000b800000 */
[----:B------:R-:W2:Y:S01]  /*5e20*/  LDCU.64 UR8, c[0x4][0x80] ;  /* 0x01001000ff0877ac */ /* 0x000ea20008000a00 */
[----:B------:R-:W-:Y:S01]  /*5e30*/  MOV R2, 0x0 ;  /* 0x0000000000027802 */ /* 0x000fe20000000f00 */
[----:B------:R-:W-:Y:S02]  /*5e40*/  HFMA2 R12, -RZ, RZ, 0, 5.9604644775390625e-08 ;  /* 0x00000001ff0c7431 */ /* 0x000fe400000001ff */
[----:B------:R-:W-:Y:S01]  /*5e50*/  IMAD.MOV.U32 R8, RZ, RZ, 0x70 ;  /* 0x00000070ff087424 */ /* 0x000fe200078e00ff */
[----:B------:R3:W4:Y:S01]  /*5e60*/  LDC.64 R14, c[0x4][R2] ;  /* 0x01000000020e7b82 */ /* 0x0007220000000a00 */
[----:B------:R-:W1:Y:S01]  /*5e70*/  LDCU.64 UR6, c[0x4][0x88] ;  /* 0x01001100ff0677ac */ /* 0x000e620008000a00 */
[----:B------:R-:W-:Y:S01]  /*5e80*/  IMAD.MOV.U32 R13, RZ, RZ, RZ ;  /* 0x000000ffff0d7224 */ /* 0x000fe200078e00ff */
[----:B------:R-:W1:Y:S01]  /*5e90*/  LDCU.64 UR4, c[0x4][0x8] ;  /* 0x01000100ff0477ac */ /* 0x000e620008000a00 */
[----:B--2---:R-:W-:Y:S01]  /*5ea0*/  MOV R5, UR9 ;  /* 0x0000000900057c02 */ /* 0x004fe20008000f00 */
[----:B------:R-:W-:Y:S01]  /*5eb0*/  IMAD.U32 R4, RZ, RZ, UR8 ;  /* 0x00000008ff047e24 */ /* 0x000fe2000f8e00ff */
[----:B-1----:R-:W-:Y:S01]  /*5ec0*/  MOV R7, UR7 ;  /* 0x0000000700077c02 */ /* 0x002fe20008000f00 */
[----:B------:R-:W-:Y:S01]  /*5ed0*/  IMAD.U32 R6, RZ, RZ, UR6 ;  /* 0x00000006ff067e24 */ /* 0x000fe2000f8e00ff */
[----:B------:R-:W-:Y:S01]  /*5ee0*/  MOV R11, UR5 ;  /* 0x00000005000b7c02 */ /* 0x000fe20008000f00 */
[----:B------:R-:W-:Y:S02]  /*5ef0*/  IMAD.U32 R10, RZ, RZ, UR4 ;  /* 0x00000004ff0a7e24 */ /* 0x000fe4000f8e00ff */
[----:B------:R-:W-:Y:S07]  /*5f00*/  LEPC R20, `(.L_x_102) ;  /* 0x000000001014794e */ /* 0x000fee0000000000 */
[----:B---345:R-:W-:Y:S05]  /*5f10*/  CALL.ABS.NOINC R14 ;  /* 0x000000000e007343 */ /* 0x038fea0003c00000 */
.L_x_102:
[----:B------:R-:W1:Y:S01]  /*5f20*/  LDCU.64 UR8, c[0x4][0x80] ;  /* 0x01001000ff0877ac */ /* 0x000e620008000a00 */
[----:B------:R-:W2:Y:S01]  /*5f30*/  LDC.64 R2, c[0x4][R2] ;  /* 0x0100000002027b82 */ /* 0x000ea20000000a00 */
[----:B------:R-:W-:Y:S02]  /*5f40*/  HFMA2 R12, -RZ, RZ, 0, 5.9604644775390625e-08 ;  /* 0x00000001ff0c7431 */ /* 0x000fe400000001ff */
[----:B------:R-:W-:Y:S02]  /*5f50*/  IMAD.MOV.U32 R8, RZ, RZ, 0x70 ;  /* 0x00000070ff087424 */ /* 0x000fe400078e00ff */
[----:B------:R-:W-:Y:S01]  /*5f60*/  IMAD.MOV.U32 R13, RZ, RZ, RZ ;  /* 0x000000ffff0d7224 */ /* 0x000fe200078e00ff */
[----:B------:R-:W3:Y:S01]  /*5f70*/  LDCU.64 UR6, c[0x4][0x88] ;  /* 0x01001100ff0677ac */ /* 0x000ee20008000a00 */
[----:B------:R-:W4:Y:S01]  /*5f80*/  LDCU.64 UR4, c[0x4][0x8] ;  /* 0x01000100ff0477ac */ /* 0x000f220008000a00 */
[----:B-1----:R-:W-:Y:S02]  /*5f90*/  MOV R4, UR8 ;  /* 0x0000000800047c02 */ /* 0x002fe40008000f00 */
[----:B------:R-:W-:Y:S02]  /*5fa0*/  MOV R5, UR9 ;  /* 0x0000000900057c02 */ /* 0x000fe40008000f00 */
[----:B---3--:R-:W-:Y:S01]  /*5fb0*/  MOV R7, UR7 ;  /* 0x0000000700077c02 */ /* 0x008fe20008000f00 */
[----:B------:R-:W-:Y:S01]  /*5fc0*/  IMAD.U32 R6, RZ, RZ, UR6 ;  /* 0x00000006ff067e24 */ /* 0x000fe2000f8e00ff */
[----:B----4-:R-:W-:Y:S01]  /*5fd0*/  MOV R11, UR5 ;  /* 0x00000005000b7c02 */ /* 0x010fe20008000f00 */
[----:B------:R-:W-:Y:S02]  /*5fe0*/  IMAD.U32 R10, RZ, RZ, UR4 ;  /* 0x00000004ff0a7e24 */ /* 0x000fe4000f8e00ff */
[----:B------:R-:W-:Y:S07]  /*5ff0*/  LEPC R20, `(.L_x_101) ;  /* 0x000000001014794e */ /* 0x000fee0000000000 */
[----:B--2---:R-:W-:Y:S05]  /*6000*/  CALL.ABS.NOINC R2 ;  /* 0x0000000002007343 */ /* 0x004fea0003c00000 */
.L_x_101:
[----:B------:R-:W-:Y:S02]  /*6010*/  R2UR UR6, R88 ;  /* 0x00000000580672ca */ /* 0x000fe400000e0000 */
[----:B------:R-:W-:Y:S02]  /*6020*/  R2UR UR5, R100 ;  /* 0x00000000640572ca */ /* 0x000fe400000e0000 */
[----:B------:R-:W-:Y:S02]  /*6030*/  R2UR UR4, R99 ;  /* 0x00000000630472ca */ /* 0x000fe400000e0000 */
[----:B------:R-:W-:Y:S02]  /*6040*/  ISETP.NE.U32.AND P4, PT, R78, RZ, PT ;  /* 0x000000ff4e00720c */ /* 0x000fe40003f85070 */
[----:B------:R-:W-:Y:S02]  /*6050*/  ISETP.NE.U32.AND P2, PT, RZ, UR60, PT ;  /* 0x0000003cff007c0c */ /* 0x000fe4000bf45070 */
[----:B------:R-:W-:Y:S02]  /*6060*/  ISETP.NE.AND.EX P4, PT, R79, RZ, PT, P4 ;  /* 0x000000ff4f00720c */ /* 0x000fe40003f85340 */
[----:B------:R-:W-:Y:S01]  /*6070*/  ISETP.NE.AND.EX P2, PT, RZ, UR61, PT, P2 ;  /* 0x0000003dff007c0c */ /* 0x000fe2000bf45320 */
[----:B------:R-:W-:Y:S02]  /*6080*/  UISETP.NE.AND UP2, UPT, UR6, URZ, UPT ;  /* 0x000000ff0600728c */ /* 0x000fe4000bf45270 */
[----:B------:R-:W-:Y:S04]  /*6090*/  UISETP.NE.U32.AND UP0, UPT, UR5, URZ, UPT ;  /* 0x000000ff0500728c */ /* 0x000fe8000bf05070 */
[----:B------:R-:W-:Y:S01]  /*60a0*/  UISETP.NE.AND.EX UP1, UPT, UR4, URZ, UPT, UP0 ;  /* 0x000000ff0400728c */ /* 0x000fe2000bf25300 */
[----:B------:R-:W-:Y:S01]  /*60b0*/  PLOP3.LUT P1, PT, PT, PT, UP2, 0x80, 0x8 ;  /* 0x000000000008781c */ /* 0x000fe20003f2f028 */
[----:B------:R-:W-:Y:S03]  /*60c0*/  UPLOP3.LUT UP0, UPT, UPT, UPT, UPT, 0x40, 0x4 ;  /* 0x000000000004789c */ /* 0x000fe60003f0e870 */
[----:B------:R-:W-:Y:S06]  /*60d0*/  @UP2 UPLOP3.LUT UP0, UPT, UPT, UPT, UP1, 0x80, 0x8 ;  /* 0x000000000008289c */ /* 0x000fec0003f0f010 */
[----:B------:R-:W-:Y:S01]  /*60e0*/  PLOP3.LUT P0, PT, PT, PT, UP0, 0x80, 0x8 ;  /* 0x000000000008781c */ /* 0x000fe20003f0f008 */
[----:B------:R-:W-:Y:S01]  /*60f0*/  @!UPT UIADD3 URZ, UPT, UPT, URZ, URZ, URZ ;  /* 0x000000fffffff290 */ /* 0x000fe2000fffe0ff */
[----:B------:R-:W-:Y:S11]  /*6100*/  BRA.U !UP1, `(.L_x_103) ;  /* 0x0000000109407547 */ /* 0x000ff6000b800000 */
[----:B------:R-:W-:Y:S01]  /*6110*/  UISETP.NE.U32.AND UP0, UPT, UR60, URZ, UPT ;  /* 0x000000ff3c00728c */ /* 0x000fe2000bf05070 */
[----:B------:R-:W-:Y:S01]  /*6120*/  R2UR UR6, R100 ;  /* 0x00000000640672ca */ /* 0x000fe200000e0000 */
[----:B------:R-:W2:Y:S01]  /*6130*/  LDCU.64 UR8, c[0x0][0x358] ;  /* 0x00006b00ff0877ac */ /* 0x000ea20008000a00 */
[----:B------:R-:W-:Y:S02]  /*6140*/  HFMA2 R84, -RZ, RZ, 0, 5.9604644775390625e-08 ;  /* 0x00000001ff547431 */ /* 0x000fe400000001ff */
[----:B-1----:R-:W-:Y:S01]  /*6150*/  IMAD.MOV.U32 R0, RZ, RZ, 0x1 ;  /* 0x00000001ff007424 */ /* 0x002fe200078e00ff */
[----:B------:R-:W-:Y:S06]  /*6160*/  UISETP.NE.AND.EX UP0, UPT, UR61, URZ, UPT, UP0 ;  /* 0x000000ff3d00728c */ /* 0x000fec000bf05300 */
[----:B------:R-:W-:Y:S05]  /*6170*/  PLOP3.LUT P3, PT, PT, PT, UP0, 0x80, 0x8 ;  /* 0x000000000008781c */ /* 0x000fea0003f6f008 */
[----:B------:R-:W1:Y:S01]  /*6180*/  @UP0 LDCU.64 UR4, c[0x0][0x888] ;  /* 0x00011100ff0407ac */ /* 0x000e620008000a00 */
[----:B------:R-:W-:Y:S07]  /*6190*/  @UP0 UIMAD UR6, UR36, UR6, URZ ;  /* 0x00000006240602a4 */ /* 0x000fee000f8e02ff */
[----:B------:R-:W-:Y:S01]  /*61a0*/  @!P3 PRMT R84, R0, 0x7610, R84 ;  /* 0x000076100054b816 */ /* 0x000fe20000000054 */
[----:B-1----:R-:W-:Y:S06]  /*61b0*/  @UP0 UIMAD.WIDE UR4, UR6, 0x4, UR4 ;  /* 0x00000004060408a5 */ /* 0x002fec000f8e0204 */
[----:B------:R-:W-:Y:S02]  /*61c0*/  IMAD.U32 R2, RZ, RZ, UR4 ;  /* 0x00000004ff027e24 */ /* 0x000fe4000f8e00ff */
[----:B------:R-:W-:Y:S03]  /*61d0*/  IMAD.U32 R3, RZ, RZ, UR5 ;  /* 0x00000005ff037e24 */ /* 0x000fe6000f8e00ff */
[----:B------:R-:W1:Y:S02]  /*61e0*/  @!UP0 LDCU UR4, c[0x0][0x880] ;  /* 0x00011000ff0487ac */ /* 0x000e640008000800 */
[----:B--2--5:R2:W5:Y:S02]  /*61f0*/  @P3 LDG.E R41, desc[UR8][R2.64] ;  /* 0x0000000802293981 */ /* 0x024564000c1e1900 */
[----:B-12---:R-:W-:Y:S02]  /*6200*/  @!P3 MOV R41, UR4 ;  /* 0x000000040029bc02 */ /* 0x006fe40008000f00 */
.L_x_103:
[----:B------:R-:W-:Y:S05]  /*6210*/  @!P4 BRA `(.L_x_104) ;  /* 0x000000000024c947 */ /* 0x000fea0003800000 */
[----:B------:R-:W-:Y:S01]  /*6220*/  ISETP.NE.U32.AND P3, PT, R76, RZ, PT ;  /* 0x000000ff4c00720c */ /* 0x000fe20003f65070 */
[----:B------:R-:W2:Y:S03]  /*6230*/  LDCU.64 UR4, c[0x0][0x358] ;  /* 0x00006b00ff0477ac */ /* 0x000ea60008000a00 */
[----:B------:R-:W-:Y:S11]  /*6240*/  ISETP.NE.AND.EX P3, PT, R77, RZ, PT, P3 ;  /* 0x000000ff4d00720c */ /* 0x000ff60003f65330 */
[----:B------:R-:W-:Y:S02]  /*6250*/  @!UPT UIADD3 URZ, UPT, UPT, URZ, URZ, URZ ;  /* 0x000000fffffff290 */ /* 0x000fe4000fffe0ff */
[----:B------:R-:W3:Y:S01]  /*6260*/  @P3 LDC.64 R2, c[0x0][0x8a8] ;  /* 0x00022a00ff023b82 */ /* 0x000ee20000000a00 */
[----:B-1----:R-:W-:Y:S04]  /*6270*/  @P3 IMAD R0, R78, UR36, RZ ;  /* 0x000000244e003c24 */ /* 0x002fe8000f8e02ff */
[----:B---3--:R-:W-:Y:S05]  /*6280*/  @P3 IMAD.WIDE R2, R0, 0x4, R2 ;  /* 0x0000000400023825 */ /* 0x008fea00078e0202 */
[----:B--2--5:R2:W5:Y:S02]  /*6290*/  @P3 LDG.E R38, desc[UR4][R2.64] ;  /* 0x0000000402263981 */ /* 0x024564000c1e1900 */
[----:B--2---:R-:W3:Y:S02]  /*62a0*/  @!P3 LDC R38, c[0x0][0x8a0] ;  /* 0x00022800ff26bb82 */ /* 0x004ee40000000800 */
.L_x_104:
[----:B-----5:R-:W-:Y:S01]  /*62b0*/  FSETP.NEU.AND P3, PT, R41, RZ, PT ;  /* 0x000000ff2900720b */ /* 0x020fe20003f6d000 */
[----:B------:R-:W-:Y:S01]  /*62c0*/  ULOP3.LUT UR4, UR54, 0x1, URZ, 0x3c, !UPT ;  /* 0x0000000136047892 */ /* 0x000fe2000f8e3cff */
[----:B------:R-:W-:Y:S01]  /*62d0*/  SEL R4, RZ, 0xffffffff, P2 ;  /* 0xffffffffff047807 */ /* 0x000fe20001000000 */
[----:B------:R-:W-:Y:S01]  /*62e0*/  IMAD.U32 R108, RZ, RZ, UR46 ;  /* 0x0000002eff6c7e24 */ /* 0x000fe2000f8e00ff */
[----:B------:R-:W-:Y:S01]  /*62f0*/  @P1 LOP3.LUT P2, RZ, R84, 0xff, RZ, 0xc0, !PT ;  /* 0x000000ff54ff1812 */ /* 0x000fe2000784c0ff */
[----:B------:R-:W-:Y:S01]  /*6300*/  IMAD.SHL.U32 R81, R93, 0x10, RZ ;  /* 0x000000105d517824 */ /* 0x000fe200078e00ff */
[----:B------:R-:W-:Y:S01]  /*6310*/  @P1 SEL R3, RZ, 0xffffffff, P3 ;  /* 0xffffffffff031807 */ /* 0x000fe20001800000 */
[----:B------:R-:W-:Y:S01]  /*6320*/  IMAD.U32 R109, RZ, RZ, UR4 ;  /* 0x00000004ff6d7e24 */ /* 0x000fe2000f8e00ff */
[----:B------:R-:W-:Y:S01]  /*6330*/  LEA R89, R36, UR47, 0x3 ;  /* 0x0000002f24597c11 */ /* 0x000fe2000f8e18ff */
[----:B------:R-:W-:Y:S01]  /*6340*/  IMAD.SHL.U32 R108, R108, 0x2000, RZ ;  /* 0x000020006c6c7824 */ /* 0x000fe200078e00ff */
[----:B------:R-:W-:Y:S01]  /*6350*/  @P0 SEL R3, R4, R3, !P2 ;  /* 0x0000000304030207 */ /* 0x000fe20005000000 */
[----:B------:R-:W-:Y:S01]  /*6360*/  IMAD.SHL.U32 R80, R92, 0x10, RZ ;  /* 0x000000105c507824 */ /* 0x000fe200078e00ff */
[----:B------:R-:W-:Y:S01]  /*6370*/  SHF.L.U32 R2, R95, 0x1f, RZ ;  /* 0x0000001f5f027819 */ /* 0x000fe200000006ff */
[----:B------:R-:W-:Y:S01]  /*6380*/  IMAD.IADD R82, R97, 0x1, R108 ;  /* 0x0000000161527824 */ /* 0x000fe200078e026c */
[----:B------:R-:W-:Y:S01]  /*6390*/  @P1 LOP3.LUT R3, R3, 0x1, RZ, 0xc0, !PT ;  /* 0x0000000103031812 */ /* 0x000fe200078ec0ff */
[----:B------:R-:W-:Y:S01]  /*63a0*/  BSSY B1, `(.L_x_105) ;  /* 0x0000039000017945 */ /* 0x000fe20003800000 */
[----:B------:R-:W-:Y:S01]  /*63b0*/  PLOP3.LUT P2, PT, PT, PT, UP1, 0x80, 0x8 ;  /* 0x000000000008781c */ /* 0x000fe20003f4f018 */
[----:B------:R-:W-:Y:S01]  /*63c0*/  IMAD.IADD R83, R82, 0x1, R81 ;  /* 0x0000000152537824 */ /* 0x000fe200078e0251 */
[----:B------:R-:W-:Y:S01]  /*63d0*/  ISETP.NE.U32.OR P5, PT, R3, 0x1, !P1 ;  /* 0x000000010300780c */ /* 0x000fe20004fa5470 */
[----:B------:R-:W-:Y:S01]  /*63e0*/  IMAD.U32 R3, RZ, RZ, UR46 ;  /* 0x0000002eff037e24 */ /* 0x000fe2000f8e00ff */
[----:B------:R-:W-:Y:S01]  /*63f0*/  LOP3.LUT P4, R90, R84, 0xff, RZ, 0xc0, !PT ;  /* 0x000000ff545a7812 */ /* 0x000fe2000788c0ff */
[----:B------:R-:W-:Y:S01]  /*6400*/  IMAD.MOV.U32 R103, RZ, RZ, 0x1 ;  /* 0x00000001ff677424 */ /* 0x000fe200078e00ff */
[----:B------:R-:W-:Y:S01]  /*6410*/  P2R R102, PR, RZ, 0x20 ;  /* 0x00000020ff667803 */ /* 0x000fe20000000000 */
[----:B------:R-:W-:Y:S01]  /*6420*/  IMAD R39, R36, 0x40, R37 ;  /* 0x0000004024277824 */ /* 0x000fe200078e0225 */
[----:B-1----:R-:W-:Y:S01]  /*6430*/  LEA R0, R3, UR47, 0x3 ;  /* 0x0000002f03007c11 */ /* 0x002fe2000f8e18ff */
[----:B------:R-:W-:Y:S01]  /*6440*/  IMAD.U32 R110, RZ, RZ, UR46 ;  /* 0x0000002eff6e7e24 */ /* 0x000fe2000f8e00ff */
[----:B------:R-:W-:Y:S02]  /*6450*/  SEL R3, RZ, 0xffffffff, P3 ;  /* 0xffffffffff037807 */ /* 0x000fe40001800000 */
[----:B------:R-:W-:Y:S02]  /*6460*/  CS2R R74, SRZ ;  /* 0x00000000004a7805 */ /* 0x000fe4000001ff00 */
[----:B------:R-:W-:Y:S02]  /*6470*/  CS2R R72, SRZ ;  /* 0x0000000000487805 */ /* 0x000fe4000001ff00 */
[----:B------:R-:W-:Y:S02]  /*6480*/  CS2R R66, SRZ ;  /* 0x0000000000427805 */ /* 0x000fe4000001ff00 */
[----:B------:R-:W-:Y:S02]  /*6490*/  @P2 SEL R3, R4, R3, !P4 ;  /* 0x0000000304032207 */ /* 0x000fe40006000000 */
[----:B------:R-:W-:Y:S02]  /*64a0*/  CS2R R64, SRZ ;  /* 0x0000000000407805 */ /* 0x000fe4000001ff00 */
[----:B------:R-:W-:Y:S02]  /*64b0*/  @P5 SHF.L.U32 R5, R109, 0x1f, RZ ;  /* 0x0000001f6d055819 */ /* 0x000fe400000006ff */
[----:B------:R-:W-:Y:S02]  /*64c0*/  CS2R R58, SRZ ;  /* 0x00000000003a7805 */ /* 0x000fe4000001ff00 */
[----:B------:R-:W-:Y:S02]  /*64d0*/  LOP3.LUT R3, R3, 0x1, RZ, 0xc0, !PT ;  /* 0x0000000103037812 */ /* 0x000fe400078ec0ff */
[----:B------:R-:W-:Y:S01]  /*64e0*/  CS2R R56, SRZ ;  /* 0x0000000000387805 */ /* 0x000fe2000001ff00 */
[----:B------:R-:W1:Y:S01]  /*64f0*/  @P5 SYNCS.PHASECHK.TRANS64.TRYWAIT P1, [R0+URZ+0x50], R5 ;  /* 0x00005005000055a7 */ /* 0x000e6200080211ff */
[----:B------:R-:W-:Y:S02]  /*6500*/  CS2R R50, SRZ ;  /* 0x0000000000327805 */ /* 0x000fe4000001ff00 */
[----:B------:R-:W-:Y:S02]  /*6510*/  ISETP.NE.U32.AND P2, PT, R3, 0x1, PT ;  /* 0x000000010300780c */ /* 0x000fe40003f45070 */
[----:B------:R-:W-:Y:S01]  /*6520*/  CS2R R48, SRZ ;  /* 0x0000000000307805 */ /* 0x000fe2000001ff00 */
[----:B------:R-:W-:Y:S01]  /*6530*/  IMAD.IADD R47, R82, 0x1, R80 ;  /* 0x00000001522f7824 */ /* 0x000fe200078e0250 */
[----:B------:R-:W-:Y:S01]  /*6540*/  P2R R111, PR, RZ, 0x4 ;  /* 0x00000004ff6f7803 */ /* 0x000fe20000000000 */
[----:B------:R-:W-:Y:S01]  /*6550*/  IMAD.IADD R46, R96, 0x1, R83 ;  /* 0x00000001602e7824 */ /* 0x000fe200078e0253 */
[----:B------:R2:W4:Y:S01]  /*6560*/  SYNCS.PHASECHK.TRANS64.TRYWAIT P0, [R89+URZ+0xb0], R2 ;  /* 0x0000b002590075a7 */ /* 0x00052200080011ff */
[----:B-1----:R-:W-:Y:S01]  /*6570*/  @P5 SEL R103, RZ, 0x1, !P1 ;  /* 0x00000001ff675807 */ /* 0x002fe20004800000 */
[----:B--2---:R-:W-:Y:S06]  /*6580*/  @!P5 BRA `(.L_x_106) ;  /* 0x000000000068d947 */ /* 0x004fec0003800000 */
[----:B------:R-:W-:Y:S01]  /*6590*/  ISETP.NE.AND P1, PT, R103, RZ, PT ;  /* 0x000000ff6700720c */ /* 0x000fe20003f25270 */
[----:B------:R-:W-:Y:S01]  /*65a0*/  BSSY B0, `(.L_x_107) ;  /* 0x000000d000007945 */ /* 0x000fe20003800000 */
[----:B------:R-:W-:Y:S02]  /*65b0*/  CS2R R50, SRZ ;  /* 0x0000000000327805 */ /* 0x000fe4000001ff00 */
[----:B------:R-:W-:Y:S02]  /*65c0*/  CS2R R48, SRZ ;  /* 0x0000000000307805 */ /* 0x000fe4000001ff00 */
[----:B------:R-:W-:Y:S02]  /*65d0*/  CS2R R58, SRZ ;  /* 0x00000000003a7805 */ /* 0x000fe4000001ff00 */
[----:B------:R-:W-:Y:S02]  /*65e0*/  CS2R R56, SRZ ;  /* 0x0000000000387805 */ /* 0x000fe4000001ff00 */
[----:B------:R-:W-:Y:S02]  /*65f0*/  CS2R R66, SRZ ;  /* 0x0000000000427805 */ /* 0x000fe4000001ff00 */
[----:B------:R-:W-:Y:S02]  /*6600*/  CS2R R64, SRZ ;  /* 0x0000000000407805 */ /* 0x000fe4000001ff00 */
[----:B------:R-:W-:Y:S02]  /*6610*/  CS2R R74, SRZ ;  /* 0x00000000004a7805 */ /* 0x000fe4000001ff00 */
[----:B------:R-:W-:Y:S01]  /*6620*/  CS2R R72, SRZ ;  /* 0x0000000000487805 */ /* 0x000fe2000001ff00 */
[----:B------:R-:W-:Y:S06]  /*6630*/  @P1 BRA `(.L_x_108) ;  /* 0x00000000000c1947 */ /* 0x000fec0003800000 */
[----:B------:R-:W-:Y:S04]  /*6640*/  SHF.L.U32 R3, R109, 0x1f, RZ ;  /* 0x0000001f6d037819 */ /* 0x000fe800000006ff */
[----:B------:R-:W1:Y:S02]  /*6650*/  SYNCS.PHASECHK.TRANS64.TRYWAIT P1, [R0+URZ+0x50], R3 ;  /* 0x00005003000075a7 */ /* 0x000e6400080211ff */
[----:B-1----:R-:W-:Y:S05]  /*6660*/  @!P1 BRA `(.L_x_109) ;  /* 0x0000002400d09947 */ /* 0x002fea0003800000 */
.L_x_108:
[----:B------:R-:W-:Y:S05]  /*6670*/  BSYNC B0 ;  /* 0x0000000000007941 */ /* 0x000fea0003800000 */
.L_x_107:
[----:B------:R-:W-:Y:S01]  /*6680*/  ISETP.NE.AND P1, PT, R111, RZ, PT ;  /* 0x000000ff6f00720c */ /* 0x000fe20003f25270 */
[----:B------:R-:W-:Y:S04]  /*6690*/  UIADD3 UR4, UPT, UPT, UR46, 0x1, URZ ;  /* 0x000000012e047890 */ /* 0x000fe8000fffe0ff */
[----:B------:R-:W-:Y:S04]  /*66a0*/  UISETP.NE.AND UP0, UPT, UR4, 0x3, UPT ;  /* 0x000000030400788c */ /* 0x000fe8000bf05270 */
[----:B------:R-:W-:Y:S02]  /*66b0*/  USEL UR5, URZ, 0x1, UP0 ;  /* 0x00000001ff057887 */ /* 0x000fe40008000000 */
[----:B------:R-:W-:Y:S02]  /*66c0*/  USEL UR4, UR4, URZ, UP0 ;  /* 0x000000ff04047287 */ /* 0x000fe40008000000 */
[----:B------:R2:W1:Y:S02]  /*66d0*/  @P1 LDS.128 R48, [R82] ;  /* 0x0000000052301984 */ /* 0x0004640000000c00 */
[----:B------:R-:W-:Y:S02]  /*66e0*/  LOP3.LUT R109, R109, UR5, RZ, 0x3c, !PT ;  /* 0x000000056d6d7c12 */ /* 0x000fe4000f8e3cff */
[----:B------:R2:W1:Y:S01]  /*66f0*/  @P1 LDS.128 R56, [R83+0x10] ;  /* 0x0000100053381984 */ /* 0x0004620000000c00 */
[----:B------:R-:W-:Y:S03]  /*6700*/  IMAD.U32 R110, RZ, RZ, UR4 ;  /* 0x00000004ff6e7e24 */ /* 0x000fe6000f8e00ff */
[----:B------:R2:W1:Y:S04]  /*6710*/  @P1 LDS.128 R64, [R47+0x20] ;  /* 0x000020002f401984 */ /* 0x0004680000000c00 */
[----:B------:R2:W1:Y:S02]  /*6720*/  @P1 LDS.128 R72, [R46+0x10] ;  /* 0x000010002e481984 */ /* 0x0004640000000c00 */
.L_x_106:
[----:B------:R-:W-:Y:S05]  /*6730*/  BSYNC B1 ;  /* 0x0000000000017941 */ /* 0x000fea0003800000 */
.L_x_105:
[----:B-1----:R-:W-:Y:S04]  /*6740*/  SHF.R.U32.HI R0, RZ, 0x15, R39 ;  /* 0x00000015ff007819 */ /* 0x002fe80000011627 */
[----:B------:R-:W-:Y:S01]  /*6750*/  LOP3.LUT P1, RZ, R0, 0x3, R85, 0x48, !PT ;  /* 0x0000000300ff7812 */ /* 0x000fe20007824855 */
[----:B------:R-:W-:Y:S01]  /*6760*/  @!UPT UIADD3 URZ, UPT, UPT, URZ, URZ, URZ ;  /* 0x000000fffffff290 */ /* 0x000fe2000fffe0ff */
[----:B----4-:R-:W-:Y:S11]  /*6770*/  @P0 BRA `(.L_x_110) ;  /* 0x0000000000080947 */ /* 0x010ff60003800000 */
[----:B------:R-:W1:Y:S02]  /*6780*/  SYNCS.PHASECHK.TRANS64.TRYWAIT P0, [R89+URZ+0xb0], R2 ;  /* 0x0000b002590075a7 */ /* 0x000e6400080011ff */
[----:B-1----:R-:W-:Y:S05]  /*6790*/  @!P0 BRA `(.L_x_111) ;  /* 0x0000002400988947 */ /* 0x002fea0003800000 */
.L_x_110:
[----:B------:R-:W-:Y:S05]  /*67a0*/  @!P1 BRA `(.L_x_112) ;  /* 0x0000000000409947 */ /* 0x000fea0003800000 */
[----:B------:R-:W4:Y:S01]  /*67b0*/  LDCU.64 UR8, c[0x4][0x70] ;  /* 0x01000e00ff0877ac */ /* 0x000f220008000a00 */
[----:B------:R-:W-:Y:S01]  /*67c0*/  MOV R3, 0x0 ;  /* 0x0000000000037802 */ /* 0x000fe20000000f00 */
[----:B------:R-:W-:Y:S02]  /*67d0*/  HFMA2 R12, -RZ, RZ, 0, 5.9604644775390625e-08 ;  /* 0x00000001ff0c7431 */ /* 0x000fe400000001ff */
[----:B------:R-:W-:Y:S02]  /*67e0*/  IMAD.MOV.U32 R8, RZ, RZ, 0x192 ;  /* 0x00000192ff087424 */ /* 0x000fe400078e00ff */
[----:B------:R-:W-:Y:S01]  /*67f0*/  IMAD.MOV.U32 R13, RZ, RZ, RZ ;  /* 0x000000ffff0d7224 */ /* 0x000fe200078e00ff */
[----:B------:R-:W5:Y:S01]  /*6800*/  LDCU.64 UR6, c[0x4][0x78] ;  /* 0x01000f00ff0677ac */ /* 0x000f620008000a00 */
[----:B-1----:R-:W1:Y:S01]  /*6810*/  LDC.64 R2, c[0x4][R3] ;  /* 0x0100000003027b82 */ /* 0x002e620000000a00 */
[----:B------:R-:W2:Y:S01]  /*6820*/  LDCU.64 UR4, c[0x4][0x10] ;  /* 0x01000200ff0477ac */ /* 0x000ea20008000a00 */
[----:B----4-:R-:W-:Y:S01]  /*6830*/  MOV R5, UR9 ;  /* 0x0000000900057c02 */ /* 0x010fe20008000f00 */
[----:B------:R-:W-:Y:S01]  /*6840*/  IMAD.U32 R4, RZ, RZ, UR8 ;  /* 0x00000008ff047e24 */ /* 0x000fe2000f8e00ff */
[----:B-----5:R-:W-:Y:S01]  /*6850*/  MOV R7, UR7 ;  /* 0x0000000700077c02 */ /* 0x020fe20008000f00 */
[----:B------:R-:W-:Y:S01]  /*6860*/  IMAD.U32 R6, RZ, RZ, UR6 ;  /* 0x00000006ff067e24 */ /* 0x000fe2000f8e00ff */
[----:B--2---:R-:W-:Y:S01]  /*6870*/  MOV R11, UR5 ;  /* 0x00000005000b7c02 */ /* 0x004fe20008000f00 */
[----:B------:R-:W-:Y:S02]  /*6880*/  IMAD.U32 R10, RZ, RZ, UR4 ;  /* 0x00000004ff0a7e24 */ /* 0x000fe4000f8e00ff */
[----:B------:R-:W-:Y:S07]  /*6890*/  LEPC R20, `(.L_x_112) ;  /* 0x000000001014794e */ /* 0x000fee0000000000 */
[----:B-1-3--:R-:W-:Y:S05]  /*68a0*/  CALL.ABS.NOINC R2 ;  /* 0x0000000002007343 */ /* 0x00afea0003c00000 */
.L_x_112:
[C---:B------:R-:W-:Y:S01]  /*68b0*/  SHF.L.U32 R40, R48.reuse, 0x10, RZ ;  /* 0x0000001030287819 */ /* 0x040fe200000006ff */
[----:B------:R-:W-:Y:S05]  /*68c0*/  WARPSYNC.ALL ;  /* 0x0000000000007948 */ /* 0x000fea0003800000 */
[----:B------:R-:W-:Y:S01]  /*68d0*/  R2UR UR4, R39 ;  /* 0x00000000270472ca */ /* 0x000fe200000e0000 */
[----:B------:R-:W-:Y:S01]  /*68e0*/  BSSY.RECONVERGENT B0, `(.L_x_113) ;  /* 0x0000087000007945 */ /* 0x000fe20003800200 */
[----:B------:R-:W-:Y:S02]  /*68f0*/  LOP3.LUT R43, R48, 0xffff0000, RZ, 0xc0, !PT ;  /* 0xffff0000302b7812 */ /* 0x000fe400078ec0ff */
[----:B------:R-:W-:Y:S02]  /*6900*/  SHF.L.U32 R42, R49, 0x10, RZ ;  /* 0x00000010312a7819 */ /* 0x000fe400000006ff */
[----:B------:R-:W-:Y:S02]  /*6910*/  SHF.L.U32 R45, R51, 0x10, RZ ;  /* 0x00000010332d7819 */ /* 0x000fe400000006ff */
[----:B------:R-:W-:Y:S02]  /*6920*/  LOP3.LUT R44, R75, 0xffff0000, RZ, 0xc0, !PT ;  /* 0xffff00004b2c7812 */ /* 0x000fe400078ec0ff */
[----:B------:R-:W-:Y:S03]  /*6930*/  ISETP.NE.AND P0, PT, R98, RZ, PT ;  /* 0x000000ff6200720c */ /* 0x000fe60003f05270 */
[----:B------:R-:W3:Y:S02]  /*6940*/  LDTM.x32 R4, tmem[UR4] ;  /* 0x00000004000479ee */ /* 0x000ee400082c0000 */
[C---:B---3--:R-:W-:Y:S01]  /*6950*/  FMUL R0, R38.reuse, R4 ;  /* 0x0000000426007220 */ /* 0x048fe20000400000 */
[C---:B-1----:R-:W-:Y:S01]  /*6960*/  FMUL R2, R38.reuse, R5 ;  /* 0x0000000526027220 */ /* 0x042fe20000400000 */
[C---:B------:R-:W-:Y:S01]  /*6970*/  FMUL R3, R38.reuse, R6 ;  /* 0x0000000626037220 */ /* 0x040fe20000400000 */
[----:B------:R-:W-:Y:S01]  /*6980*/  FMUL R7, R38, R7 ;  /* 0x0000000726077220 */ /* 0x000fe20000400000 */
[----:B------:R-:W-:Y:S01]  /*6990*/  FFMA R0, R41, R40, R0 ;  /* 0x0000002829007223 */ /* 0x000fe20000000000 */
[----:B------:R-:W-:Y:S01]  /*69a0*/  LOP3.LUT R40, R49, 0xffff0000, RZ, 0xc0, !PT ;  /* 0xffff000031287812 */ /* 0x000fe200078ec0ff */
[C---:B------:R-:W-:Y:S01]  /*69b0*/  FFMA R2, R41.reuse, R43, R2 ;  /* 0x0000002b29027223 */ /* 0x040fe20000000002 */
[C---:B------:R-:W-:Y:S01]  /*69c0*/  SHF.L.U32 R43, R50.reuse, 0x10, RZ ;  /* 0x00000010322b7819 */ /* 0x040fe200000006ff */
[C---:B------:R-:W-:Y:S01]  /*69d0*/  FFMA R3, R41.reuse, R42, R3 ;  /* 0x0000002a29037223 */ /* 0x040fe20000000003 */
[----:B------:R-:W-:Y:S01]  /*69e0*/  LOP3.LUT R42, R50, 0xffff0000, RZ, 0xc0, !PT ;  /* 0xffff0000322a7812 */ /* 0x000fe200078ec0ff */
[----:B------:R-:W-:Y:S01]  /*69f0*/  FMUL R4, R38, R8 ;  /* 0x0000000826047220 */ /* 0x000fe20000400000 */
[----:B------:R-:W-:Y:S01]  /*6a00*/  F2FP.BF16.F32.PACK_AB R52, R2, R0 ;  /* 0x000000000234723e */ /* 0x000fe200000010ff */
[----:B------:R-:W-:Y:S01]  /*6a10*/  FFMA R7, R41, R40, R7 ;  /* 0x0000002829077223 */ /* 0x000fe20000000007 */
[----:B------:R-:W-:Y:S01]  /*6a20*/  LOP3.LUT R40, R51, 0xffff0000, RZ, 0xc0, !PT ;  /* 0xffff000033287812 */ /* 0x000fe200078ec0ff */
[C---:B------:R-:W-:Y:S01]  /*6a30*/  FMUL R5, R38.reuse, R9 ;  /* 0x0000000926057220 */ /* 0x040fe20000400000 */
[C---:B------:R-:W-:Y:S01]  /*6a40*/  FMUL R6, R38.reuse, R10 ;  /* 0x0000000a26067220 */ /* 0x040fe20000400000 */
[----:B------:R-:W-:Y:S01]  /*6a50*/  FMUL R11, R38, R11 ;  /* 0x0000000b260b7220 */ /* 0x000fe20000400000 */
[----:B------:R-:W-:Y:S01]  /*6a60*/  F2FP.BF16.F32.PACK_AB R53, R7, R3 ;  /* 0x000000030735723e */ /* 0x000fe200000010ff */
[C---:B------:R-:W-:Y:S01]  /*6a70*/  FFMA R4, R41.reuse, R43, R4 ;  /* 0x0000002b29047223 */ /* 0x040fe20000000004 */
[C---:B------:R-:W-:Y:S01]  /*6a80*/  SHF.L.U32 R43, R56.reuse, 0x10, RZ ;  /* 0x00000010382b7819 */ /* 0x040fe200000006ff */
[----:B------:R-:W-:Y:S01]  /*6a90*/  FFMA R5, R41, R42, R5 ;  /* 0x0000002a29057223 */ /* 0x000fe20000000005 */
[----:B------:R-:W-:Y:S01]  /*6aa0*/  LOP3.LUT R42, R57, 0xffff0000, RZ, 0xc0, !PT ;  /* 0xffff0000392a7812 */ /* 0x000fe200078ec0ff */
[----:B------:R-:W-:Y:S01]  /*6ab0*/  FFMA R6, R41, R45, R6 ;  /* 0x0000002d29067223 */ /* 0x000fe20000000006 */
[----:B------:R-:W-:Y:S01]  /*6ac0*/  SHF.L.U32 R45, R57, 0x10, RZ ;  /* 0x00000010392d7819 */ /* 0x000fe200000006ff */
[----:B------:R-:W-:Y:S01]  /*6ad0*/  FFMA R11, R41, R40, R11 ;  /* 0x00000028290b7223 */ /* 0x000fe2000000000b */
[----:B------:R-:W-:Y:S01]  /*6ae0*/  LOP3.LUT R40, R56, 0xffff0000, RZ, 0xc0, !PT ;  /* 0xffff000038287812 */ /* 0x000fe200078ec0ff */
[C---:B------:R-:W-:Y:S01]  /*6af0*/  FMUL R8, R38.reuse, R12 ;  /* 0x0000000c26087220 */ /* 0x040fe20000400000 */
[----:B------:R-:W-:Y:S01]  /*6b00*/  F2FP.BF16.F32.PACK_AB R54, R5, R4 ;  /* 0x000000040536723e */ /* 0x000fe200000010ff */
[C---:B------:R-:W-:Y:S01]  /*6b10*/  FMUL R9, R38.reuse, R13 ;  /* 0x0000000d26097220 */ /* 0x040fe20000400000 */
[----:B------:R-:W-:Y:S01]  /*6b20*/  F2FP.BF16.F32.PACK_AB R55, R11, R6 ;  /* 0x000000060b37723e */ /* 0x000fe200000010ff */
[C---:B------:R-:W-:Y:S01]  /*6b30*/  FMUL R10, R38.reuse, R14 ;  /* 0x0000000e260a7220 */ /* 0x040fe20000400000 */
[----:B------:R-:W-:Y:S01]  /*6b40*/  FMUL R15, R38, R15 ;  /* 0x0000000f260f7220 */ /* 0x000fe20000400000 */
[----:B------:R-:W-:Y:S01]  /*6b50*/  FFMA R8, R41, R43, R8 ;  /* 0x0000002b29087223 */ /* 0x000fe20000000008 */
[----:B------:R-:W-:Y:S01]  /*6b60*/  SHF.L.U32 R43, R59, 0x10, RZ ;  /* 0x000000103b2b7819 */ /* 0x000fe200000006ff */
[C---:B------:R-:W-:Y:S01]  /*6b70*/  FFMA R9, R41.reuse, R40, R9 ;  /* 0x0000002829097223 */ /* 0x040fe20000000009 */
[C---:B------:R-:W-:Y:S01]  /*6b80*/  SHF.L.U32 R40, R58.reuse, 0x10, RZ ;  /* 0x000000103a287819 */ /* 0x040fe200000006ff */
        /* <DEDUP_REMOVED lines=8> */
[----:B------:R-:W-:Y:S01]  /*6c10*/  FMUL R14, R38, R18 ;  /* 0x00000012260e7220 */ /* 0x000fe20000400000 */
[----:B------:R-:W-:Y:S01]  /*6c20*/  FFMA R12, R41, R40, R12 ;  /* 0x00000028290c7223 */ /* 0x000fe2000000000c */
[----:B------:R-:W-:Y:S01]  /*6c30*/  LOP3.LUT R40, R59, 0xffff0000, RZ, 0xc0, !PT ;  /* 0xffff00003b287812 */ /* 0x000fe200078ec0ff */
[C---:B------:R-:W-:Y:S01]  /*6c40*/  FFMA R13, R41.reuse, R42, R13 ;  /* 0x0000002a290d7223 */ /* 0x040fe2000000000d */
[----:B------:R-:W-:Y:S01]  /*6c50*/  LOP3.LUT R42, R64, 0xffff0000, RZ, 0xc0, !PT ;  /* 0xffff0000402a7812 */ /* 0x000fe200078ec0ff */
[----:B------:R-:W-:Y:S01]  /*6c60*/  FMUL R19, R38, R19 ;  /* 0x0000001326137220 */ /* 0x000fe20000400000 */
[----:B------:R-:W-:Y:S01]  /*6c70*/  FFMA R14, R41, R43, R14 ;  /* 0x0000002b290e7223 */ /* 0x000fe2000000000e */
[----:B------:R-:W-:Y:S01]  /*6c80*/  SHF.L.U32 R43, R64, 0x10, RZ ;  /* 0x00000010402b7819 */ /* 0x000fe200000006ff */
[----:B------:R1:W-:Y:S01]  /*6c90*/  STS.128 [R82], R52 ;  /* 0x0000003452007388 */ /* 0x0003e20000000c00 */
[----:B------:R-:W-:Y:S01]  /*6ca0*/  F2FP.BF16.F32.PACK_AB R62, R13, R12 ;  /* 0x0000000c0d3e723e */ /* 0x000fe200000010ff */
[C---:B------:R-:W-:Y:S01]  /*6cb0*/  FMUL R16, R38.reuse, R20 ;  /* 0x0000001426107220 */ /* 0x040fe20000400000 */
        /* <DEDUP_REMOVED lines=8> */
[C---:B------:R-:W-:Y:S01]  /*6d40*/  FFMA R17, R41.reuse, R42, R17 ;  /* 0x0000002a29117223 */ /* 0x040fe20000000011 */
[----:B------:R-:W-:Y:S01]  /*6d50*/  FFMA R18, R41, R45, R18 ;  /* 0x0000002d29127223 */ /* 0x000fe20000000012 */
[----:B------:R1:W-:Y:S01]  /*6d60*/  STS.128 [R83+0x10], R60 ;  /* 0x0000103c53007388 */ /* 0x0003e20000000c00 */
[----:B------:R-:W-:Y:S01]  /*6d70*/  SHF.L.U32 R45, R67, 0x10, RZ ;  /* 0x00000010432d7819 */ /* 0x000fe200000006ff */
[----:B------:R-:W-:Y:S01]  /*6d80*/  FFMA R23, R41, R40, R23 ;  /* 0x0000002829177223 */ /* 0x000fe20000000017 */
[----:B------:R-:W-:Y:S01]  /*6d90*/  LOP3.LUT R40, R66, 0xffff0000, RZ, 0xc0, !PT ;  /* 0xffff000042287812 */ /* 0x000fe200078ec0ff */
[C---:B------:R-:W-:Y:S01]  /*6da0*/  FMUL R20, R38.reuse, R24 ;  /* 0x0000001826147220 */ /* 0x040fe20000400000 */
[----:B------:R-:W-:Y:S01]  /*6db0*/  LOP3.LUT R42, R67, 0xffff0000, RZ, 0xc0, !PT ;  /* 0xffff0000432a7812 */ /* 0x000fe200078ec0ff */
[C---:B------:R-:W-:Y:S01]  /*6dc0*/  FMUL R21, R38.reuse, R25 ;  /* 0x0000001926157220 */ /* 0x040fe20000400000 */
[----:B------:R-:W-:Y:S01]  /*6dd0*/  F2FP.BF16.F32.PACK_AB R68, R17, R16 ;  /* 0x000000101144723e */ /* 0x000fe200000010ff */
[C---:B------:R-:W-:Y:S01]  /*6de0*/  FMUL R22, R38.reuse, R26 ;  /* 0x0000001a26167220 */ /* 0x040fe20000400000 */
[----:B------:R-:W-:Y:S01]  /*6df0*/  FMUL R27, R38, R27 ;  /* 0x0000001b261b7220 */ /* 0x000fe20000400000 */
[C---:B------:R-:W-:Y:S01]  /*6e00*/  FFMA R20, R41.reuse, R43, R20 ;  /* 0x0000002b29147223 */ /* 0x040fe20000000014 */
[C---:B------:R-:W-:Y:S01]  /*6e10*/  FFMA R21, R41.reuse, R40, R21 ;  /* 0x0000002829157223 */ /* 0x040fe20000000015 */
[C---:B------:R-:W-:Y:S01]  /*6e20*/  FFMA R22, R41.reuse, R45, R22 ;  /* 0x0000002d29167223 */ /* 0x040fe20000000016 */
[----:B------:R-:W-:Y:S01]  /*6e30*/  FFMA R27, R41, R42, R27 ;  /* 0x0000002a291b7223 */ /* 0x000fe2000000001b */
[----:B------:R-:W-:Y:S01]  /*6e40*/  SHF.L.U32 R40, R72, 0x10, RZ ;  /* 0x0000001048287819 */ /* 0x000fe200000006ff */
[----:B------:R-:W-:Y:S01]  /*6e50*/  FMUL R24, R38, R28 ;  /* 0x0000001c26187220 */ /* 0x000fe20000400000 */
[----:B------:R-:W-:Y:S01]  /*6e60*/  LOP3.LUT R42, R72, 0xffff0000, RZ, 0xc0, !PT ;  /* 0xffff0000482a7812 */ /* 0x000fe200078ec0ff */
[C---:B------:R-:W-:Y:S01]  /*6e70*/  FMUL R25, R38.reuse, R29 ;  /* 0x0000001d26197220 */ /* 0x040fe20000400000 */
[----:B------:R-:W-:Y:S01]  /*6e80*/  SHF.L.U32 R43, R73, 0x10, RZ ;  /* 0x00000010492b7819 */ /* 0x000fe200000006ff */
[C---:B------:R-:W-:Y:S01]  /*6e90*/  FMUL R26, R38.reuse, R30 ;  /* 0x0000001e261a7220 */ /* 0x040fe20000400000 */
[C---:B------:R-:W-:Y:S01]  /*6ea0*/  FFMA R24, R41.reuse, R40, R24 ;  /* 0x0000002829187223 */ /* 0x040fe20000000018 */
[----:B------:R-:W-:Y:S01]  /*6eb0*/  FFMA R25, R41, R42, R25 ;  /* 0x0000002a29197223 */ /* 0x000fe20000000019 */
[----:B------:R-:W-:Y:S01]  /*6ec0*/  LOP3.LUT R40, R73, 0xffff0000, RZ, 0xc0, !PT ;  /* 0xffff000049287812 */ /* 0x000fe200078ec0ff */
[----:B------:R-:W-:Y:S01]  /*6ed0*/  FFMA R26, R41, R43, R26 ;  /* 0x0000002b291a7223 */ /* 0x000fe2000000001a */
[----:B------:R-:W-:Y:S01]  /*6ee0*/  FMUL R31, R38, R31 ;  /* 0x0000001f261f7220 */ /* 0x000fe20000400000 */
[----:B------:R-:W-:Y:S01]  /*6ef0*/  SHF.L.U32 R43, R74, 0x10, RZ ;  /* 0x000000104a2b7819 */ /* 0x000fe200000006ff */
[----:B------:R-:W-:Y:S01]  /*6f00*/  FMUL R28, R38, R32 ;  /* 0x00000020261c7220 */ /* 0x000fe20000400000 */
[----:B------:R-:W-:Y:S01]  /*6f10*/  LOP3.LUT R42, R74, 0xffff0000, RZ, 0xc0, !PT ;  /* 0xffff00004a2a7812 */ /* 0x000fe200078ec0ff */
[C---:B------:R-:W-:Y:S01]  /*6f20*/  FMUL R29, R38.reuse, R33 ;  /* 0x00000021261d7220 */ /* 0x040fe20000400000 */
[----:B------:R-:W-:Y:S01]  /*6f30*/  SHF.L.U32 R45, R75, 0x10, RZ ;  /* 0x000000104b2d7819 */ /* 0x000fe200000006ff */
[C---:B------:R-:W-:Y:S01]  /*6f40*/  FMUL R30, R38.reuse, R34 ;  /* 0x00000022261e7220 */ /* 0x040fe20000400000 */
[----:B------:R-:W-:Y:S01]  /*6f50*/  FFMA R31, R41, R40, R31 ;  /* 0x00000028291f7223 */ /* 0x000fe2000000001f */
[----:B------:R-:W-:Y:S01]  /*6f60*/  FMUL R35, R38, R35 ;  /* 0x0000002326237220 */ /* 0x000fe20000400000 */
[----:B------:R-:W-:Y:S01]  /*6f70*/  F2FP.BF16.F32.PACK_AB R69, R23, R18 ;  /* 0x000000121745723e */ /* 0x000fe200000010ff */
[----:B------:R-:W-:Y:S01]  /*6f80*/  FFMA R28, R41, R43, R28 ;  /* 0x0000002b291c7223 */ /* 0x000fe2000000001c */
[----:B------:R-:W-:Y:S01]  /*6f90*/  F2FP.BF16.F32.PACK_AB R70, R21, R20 ;  /* 0x000000141546723e */ /* 0x000fe200000010ff */
[----:B------:R-:W-:Y:S01]  /*6fa0*/  FFMA R29, R41, R42, R29 ;  /* 0x0000002a291d7223 */ /* 0x000fe2000000001d */
[----:B------:R-:W-:Y:S01]  /*6fb0*/  F2FP.BF16.F32.PACK_AB R71, R27, R22 ;  /* 0x000000161b47723e */ /* 0x000fe200000010ff */
[C---:B------:R-:W-:Y:S01]  /*6fc0*/  FFMA R30, R41.reuse, R45, R30 ;  /* 0x0000002d291e7223 */ /* 0x040fe2000000001e */
[----:B------:R-:W-:Y:S01]  /*6fd0*/  FFMA R35, R41, R44, R35 ;  /* 0x0000002c29237223 */ /* 0x000fe20000000023 */
[----:B------:R-:W-:Y:S02]  /*6fe0*/  F2FP.BF16.F32.PACK_AB R104, R25, R24 ;  /* 0x000000181968723e */ /* 0x000fe400000010ff */
[----:B------:R1:W-:Y:S01]  /*6ff0*/  STS.128 [R47+0x20], R68 ;  /* 0x000020442f007388 */ /* 0x0003e20000000c00 */
[----:B------:R-:W-:Y:S02]  /*7000*/  F2FP.BF16.F32.PACK_AB R105, R31, R26 ;  /* 0x0000001a1f69723e */ /* 0x000fe400000010ff */
[----:B------:R-:W-:Y:S02]  /*7010*/  F2FP.BF16.F32.PACK_AB R106, R29, R28 ;  /* 0x0000001c1d6a723e */ /* 0x000fe400000010ff */
[----:B------:R-:W-:Y:S05]  /*7020*/  F2FP.BF16.F32.PACK_AB R107, R35, R30 ;  /* 0x0000001e236b723e */ /* 0x000fea00000010ff */
[----:B------:R1:W-:Y:S01]  /*7030*/  STS.128 [R46+0x10], R104 ;  /* 0x000010682e007388 */ /* 0x0003e20000000c00 */
[----:B------:R-:W-:Y:S01]  /*7040*/  @!PT LDS RZ, [RZ] ;  /* 0x00000000fffff984 */ /* 0x000fe20000000800 */
[----:B------:R-:W-:Y:S01]  /*7050*/  @!PT LDS RZ, [RZ] ;  /* 0x00000000fffff984 */ /* 0x000fe20000000800 */
[----:B------:R-:W-:Y:S01]  /*7060*/  @!PT LDS RZ, [RZ] ;  /* 0x00000000fffff984 */ /* 0x000fe20000000800 */
[----:B------:R-:W-:Y:S01]  /*7070*/  @!PT LDS RZ, [RZ] ;  /* 0x00000000fffff984 */ /* 0x000fe20000000800 */
[----:B------:R3:W-:Y:S07]  /*7080*/  MEMBAR.ALL.CTA ;  /* 0x0000000000007992 */ /* 0x0007ee0000008000 */
[----:B---3--:R-:W3:Y:S02]  /*7090*/  FENCE.VIEW.ASYNC.S ;  /* 0x00000000000073c6 */ /* 0x008ee40000000000 */
[----:B---3--:R-:W-:Y:S06]  /*70a0*/  BAR.SYNC.DEFER_BLOCKING 0x1, 0x80 ;  /* 0x0042000000007b1d */ /* 0x008fec0000010000 */
[----:B------:R-:W-:Y:S05]  /*70b0*/  @P0 BRA `(.L_x_114) ;  /* 0x0000000000240947 */ /* 0x000fea0003800000 */
[----:B------:R-:W3:Y:S01]  /*70c0*/  LDCU.64 UR6, c[0x0][0x348] ;  /* 0x00006900ff0677ac */ /* 0x000ee20008000a00 */
[----:B------:R-:W-:Y:S01]  /*70d0*/  R2UR UR5, R108 ;  /* 0x000000006c0572ca */ /* 0x000fe200000e0000 */
[----:B------:R-:W-:Y:S11]  /*70e0*/  UMOV UR51, UR36 ;  /* 0x0000002400337c82 */ /* 0x000ff60008000000 */
[----:B------:R-:W-:Y:S01]  /*70f0*/  @!UPT UIADD3 URZ, UPT, UPT, URZ, URZ, URZ ;  /* 0x000000fffffff290 */ /* 0x000fe2000fffe0ff */
[----:B------:R-:W-:Y:S02]  /*7100*/  UIADD3 UR48, UPT, UPT, UR47, 0x200, UR5 ;  /* 0x000002002f307890 */ /* 0x000fe4000fffe005 */
[----:B---3--:R-:W-:Y:S04]  /*7110*/  UIADD3 UR4, UP0, UPT, UR6, 0x680, URZ ;  /* 0x0000068006047890 */ /* 0x008fe8000ff1e0ff */
[----:B------:R-:W-:Y:S09]  /*7120*/  UIADD3.X UR5, UPT, UPT, URZ, UR7, URZ, UP0, !UPT ;  /* 0x00000007ff057290 */ /* 0x000ff200087fe4ff */
[----:B------:R3:W-:Y:S02]  /*7130*/  UTMASTG.3D [UR48], [UR4] ;  /* 0x00000030040073b5 */ /* 0x0007e40008010000 */
[----:B---3--:R0:W-:Y:S02]  /*7140*/  UTMACMDFLUSH ;  /* 0x00000000000079b7 */ /* 0x0081e40000000000 */
.L_x_114:
[----:B------:R-:W-:Y:S05]  /*7150*/  BSYNC.RECONVERGENT B0 ;  /* 0x0000000000007941 */ /* 0x000fea0003800200 */
.L_x_113:
[----:B------:R-:W-:Y:S01]  /*7160*/  UIADD3 UR44, UPT, UPT, UR46, 0x1, URZ ;  /* 0x000000012e2c7890 */ /* 0x000fe2000fffe0ff */
[----:B------:R-:W-:Y:S03]  /*7170*/  BSSY.RECONVERGENT B0, `(.L_x_115) ;  /* 0x0000005000007945 */ /* 0x000fe60003800200 */
[----:B------:R-:W-:Y:S04]  /*7180*/  UISETP.NE.AND UP0, UPT, UR44, 0x3, UPT ;  /* 0x000000032c00788c */ /* 0x000fe8000bf05270 */
[----:B------:R-:W-:Y:S01]  /*7190*/  USEL UR45, UR44, URZ, UP0 ;  /* 0x000000ff2c2d7287 */ /* 0x000fe20008000000 */
[----:B------:R-:W-:Y:S11]  /*71a0*/  @P0 BRA `(.L_x_116) ;  /* 0x0000000000040947 */ /* 0x000ff60003800000 */
[----:B------:R-:W-:Y:S04]  /*71b0*/  DEPBAR.LE SB0, 0x1 ;  /* 0x000080400000791a */ /* 0x000fe80000000000 */
.L_x_116:
[----:B------:R-:W-:Y:S05]  /*71c0*/  BSYNC.RECONVERGENT B0 ;  /* 0x0000000000007941 */ /* 0x000fea0003800200 */
.L_x_115:
[----:B------:R-:W-:Y:S01]  /*71d0*/  BAR.SYNC.DEFER_BLOCKING 0x1, 0x80 ;  /* 0x0042000000007b1d */ /* 0x000fe20000010000 */
[----:B------:R-:W-:Y:S01]  /*71e0*/  ISETP.NE.AND P1, PT, R102, RZ, PT ;  /* 0x000000ff6600720c */ /* 0x000fe20003f25270 */
[----:B------:R-:W-:Y:S01]  /*71f0*/  UISETP.NE.AND UP0, UPT, UR53, URZ, UPT ;  /* 0x000000ff3500728c */ /* 0x000fe2000bf05270 */
[----:B------:R-:W-:Y:S11]  /*7200*/  LEA R3, R110, UR47, 0x3 ;  /* 0x0000002f6e037c11 */ /* 0x000ff6000f8e18ff */
[----:B------:R-:W-:Y:S01]  /*7210*/  @P1 SHF.L.U32 R4, R109, 0x1f, RZ ;  /* 0x0000001f6d041819 */ /* 0x000fe200000006ff */
[----:B------:R-:W-:Y:S06]  /*7220*/  BRA.U !UP0, `(.L_x_117) ;  /* 0x0000000108247547 */ /* 0x000fec000b800000 */
[----:B------:R-:W3:Y:S01]  /*7230*/  S2R R0, SR_CgaCtaId ;  /* 0x0000000000007919 */ /* 0x000ee20000008800 */
[----:B------:R-:W-:Y:S01]  /*7240*/  IMAD.U32 R2, RZ, RZ, UR52 ;  /* 0x00000034ff027e24 */ /* 0x000fe2000f8e00ff */
[----:B------:R-:W-:Y:S04]  /*7250*/  UIADD3 UR4, UPT, UPT, UR52, 0x1, URZ ;  /* 0x0000000134047890 */ /* 0x000fe8000fffe0ff */
[----:B------:R-:W-:Y:S01]  /*7260*/  @P1 LEA R2, R2, UR47, 0x3 ;  /* 0x0000002f02021c11 */ /* 0x000fe2000f8e18ff */
[----:B------:R-:W-:Y:S04]  /*7270*/  UISETP.NE.AND UP0, UPT, UR4, 0x3, UPT ;  /* 0x000000030400788c */ /* 0x000fe8000bf05270 */
[----:B------:R-:W-:Y:S01]  /*7280*/  @P1 VIADD R5, R2, 0x68 ;  /* 0x0000006802051836 */ /* 0x000fe20000000000 */
[----:B------:R-:W-:Y:S04]  /*7290*/  USEL UR52, UR4, URZ, UP0 ;  /* 0x000000ff04347287 */ /* 0x000fe80008000000 */
[----:B---3--:R-:W-:Y:S04]  /*72a0*/  @P1 PRMT R0, R0, 0x654, R5 ;  /* 0x0000065400001816 */ /* 0x008fe80000000005 */
[----:B------:R3:W-:Y:S04]  /*72b0*/  @P1 SYNCS.ARRIVE.TRANS64.RED.A1T0 RZ, [R0+URZ], RZ ;  /* 0x000000ff00ff19a7 */ /* 0x0007e800081004ff */
.L_x_117:
[----:B------:R-:W4:Y:S01]  /*72c0*/  @P1 SYNCS.PHASECHK.TRANS64.TRYWAIT P0, [R3+URZ+0x50], R4 ;  /* 0x00005004030015a7 */ /* 0x000f2200080011ff */
[----:B------:R-:W-:Y:S01]  /*72d0*/  BSSY B1, `(.L_x_118) ;  /* 0x0000015000017945 */ /* 0x000fe20003800000 */
[----:B----4-:R-:W-:Y:S03]  /*72e0*/  @P1 SEL R103, RZ, 0x1, !P0 ;  /* 0x00000001ff671807 */ /* 0x010fe60004000000 */
[----:B------:R-:W-:Y:S05]  /*72f0*/  @!P1 BRA `(.L_x_119) ;  /* 0x0000000000489947 */ /* 0x000fea0003800000 */
[----:B------:R-:W-:Y:S01]  /*7300*/  ISETP.NE.AND P1, PT, R111, RZ, PT ;  /* 0x000000ff6f00720c */ /* 0x000fe20003f25270 */
[----:B------:R-:W-:Y:S01]  /*7310*/  BSSY B0, `(.L_x_120) ;  /* 0x000000a000007945 */ /* 0x000fe20003800000 */
[----:B------:R-:W-:Y:S11]  /*7320*/  ISETP.NE.AND P0, PT, R103, RZ, PT ;  /* 0x000000ff6700720c */ /* 0x000ff60003f05270 */
[----:B------:R-:W-:Y:S04]  /*7330*/  @P1 IMAD R110, R110, 0x2000, R97 ;  /* 0x000020006e6e1824 */ /* 0x000fe800078e0261 */
[----:B------:R-:W-:Y:S01]  /*7340*/  @P1 IMAD.IADD R5, R81, 0x1, R110 ;  /* 0x0000000151051824 */ /* 0x000fe200078e026e */
[----:B------:R-:W-:Y:S03]  /*7350*/  @P1 IADD3 R2, PT, PT, R80, R110, RZ ;  /* 0x0000006e50021210 */ /* 0x000fe60007ffe0ff */
[----:B---3--:R-:W-:Y:S01]  /*7360*/  @P1 IMAD.IADD R0, R96, 0x1, R5 ;  /* 0x0000000160001824 */ /* 0x008fe200078e0205 */
[----:B------:R-:W-:Y:S06]  /*7370*/  @P0 BRA `(.L_x_121) ;  /* 0x00000000000c0947 */ /* 0x000fec0003800000 */
[----:B------:R-:W-:Y:S04]  /*7380*/  SHF.L.U32 R4, R109, 0x1f, RZ ;  /* 0x0000001f6d047819 */ /* 0x000fe800000006ff */
[----:B------:R-:W3:Y:S02]  /*7390*/  SYNCS.PHASECHK.TRANS64.TRYWAIT P0, [R3+URZ+0x50], R4 ;  /* 0x00005004030075a7 */ /* 0x000ee400080011ff */
[----:B---3--:R-:W-:Y:S05]  /*73a0*/  @!P0 BRA `(.L_x_122) ;  /* 0x0000001800a88947 */ /* 0x008fea0003800000 */
.L_x_121:
[----:B------:R-:W-:Y:S05]  /*73b0*/  BSYNC B0 ;  /* 0x0000000000007941 */ /* 0x000fea0003800000 */
.L_x_120:
[----:B------:R-:W-:Y:S11]  /*73c0*/  ISETP.NE.AND P0, PT, R111, RZ, PT ;  /* 0x000000ff6f00720c */ /* 0x000ff60003f05270 */
[----:B------:R-:W-:Y:S02]  /*73d0*/  @!UPT UIADD3 URZ, UPT, UPT, URZ, URZ, URZ ;  /* 0x000000fffffff290 */ /* 0x000fe4000fffe0ff */
[----:B------:R4:W1:Y:S04]  /*73e0*/  @P0 LDS.128 R48, [R110] ;  /* 0x000000006e300984 */ /* 0x0008680000000c00 */
[----:B------:R4:W1:Y:S04]  /*73f0*/  @P0 LDS.128 R64, [R2+0x20] ;  /* 0x0000200002400984 */ /* 0x0008680000000c00 */
[----:B------:R4:W1:Y:S04]  /*7400*/  @P0 LDS.128 R56, [R5+0x10] ;  /* 0x0000100005380984 */ /* 0x0008680000000c00 */
[----:B------:R4:W1:Y:S02]  /*7410*/  @P0 LDS.128 R72, [R0+0x10] ;  /* 0x0000100000480984 */ /* 0x0008640000000c00 */
.L_x_119:
[----:B------:R-:W-:Y:S05]  /*7420*/  BSYNC B1 ;  /* 0x0000000000017941 */ /* 0x000fea0003800000 */
.L_x_118:
[----:B---34-:R-:W-:Y:S05]  /*7430*/  VIADD R0, R39, 0x20 ;  /* 0x0000002027007836 */ /* 0x018fea0000000000 */
[----:B------:R-:W-:Y:S04]  /*7440*/  SHF.R.U32.HI R0, RZ, 0x15, R0 ;  /* 0x00000015ff007819 */ /* 0x000fe80000011600 */
[----:B------:R-:W-:Y:S11]  /*7450*/  LOP3.LUT P0, RZ, R0, 0x3, R85, 0x48, !PT ;  /* 0x0000000300ff7812 */ /* 0x000ff60007804855 */
[----:B------:R-:W-:Y:S02]  /*7460*/  @!UPT UIADD3 URZ, UPT, UPT, URZ, URZ, URZ ;  /* 0x000000fffffff290 */ /* 0x000fe4000fffe0ff */
[----:B------:R-:W-:Y:S05]  /*7470*/  @!P0 BRA `(.L_x_123) ;  /* 0x0000000000408947 */ /* 0x000fea0003800000 */
[----:B------:R-:W3:Y:S01]  /*7480*/  LDCU.64 UR8, c[0x4][0x70] ;  /* 0x01000e00ff0877ac */ /* 0x000ee20008000a00 */
[----:B------:R-:W-:Y:S01]  /*7490*/  MOV R3, 0x0 ;  /* 0x0000000000037802 */ /* 0x000fe20000000f00 */
[----:B------:R-:W-:Y:S02]  /*74a0*/  HFMA2 R12, -RZ, RZ, 0, 5.9604644775390625e-08 ;  /* 0x00000001ff0c7431 */ /* 0x000fe400000001ff */
[----:B------:R-:W-:Y:S02]  /*74b0*/  IMAD.MOV.U32 R8, RZ, RZ, 0x192 ;  /* 0x00000192ff087424 */ /* 0x000fe400078e00ff */
[----:B------:R-:W-:Y:S01]  /*74c0*/  IMAD.MOV.U32 R13, RZ, RZ, RZ ;  /* 0x000000ffff0d7224 */ /* 0x000fe200078e00ff */
[----:B------:R-:W4:Y:S01]  /*74d0*/  LDCU.64 UR6, c[0x4][0x78] ;  /* 0x01000f00ff0677ac */ /* 0x000f220008000a00 */
[----:B------:R-:W1:Y:S01]  /*74e0*/  LDC.64 R2, c[0x4][R3] ;  /* 0x0100000003027b82 */ /* 0x000e620000000a00 */
[----:B------:R-:W5:Y:S01]  /*74f0*/  LDCU.64 UR4, c[0x4][0x10] ;  /* 0x01000200ff0477ac */ /* 0x000f620008000a00 */
[----:B---3--:R-:W-:Y:S01]  /*7500*/  MOV R5, UR9 ;  /* 0x0000000900057c02 */ /* 0x008fe20008000f00 */
[----:B------:R-:W-:Y:S01]  /*7510*/  IMAD.U32 R4, RZ, RZ, UR8 ;  /* 0x00000008ff047e24 */ /* 0x000fe2000f8e00ff */
[----:B----4-:R-:W-:Y:S01]  /*7520*/  MOV R7, UR7 ;  /* 0x0000000700077c02 */ /* 0x010fe20008000f00 */
[----:B------:R-:W-:Y:S01]  /*7530*/  IMAD.U32 R6, RZ, RZ, UR6 ;  /* 0x00000006ff067e24 */ /* 0x000fe2000f8e00ff */
[----:B-----5:R-:W-:Y:S01]  /*7540*/  MOV R11, UR5 ;  /* 0x00000005000b7c02 */ /* 0x020fe20008000f00 */
[----:B------:R-:W-:Y:S02]  /*7550*/  IMAD.U32 R10, RZ, RZ, UR4 ;  /* 0x00000004ff0a7e24 */ /* 0x000fe4000f8e00ff */
[----:B------:R-:W-:Y:S07]  /*7560*/  LEPC R20, `(.L_x_123) ;  /* 0x000000001014794e */ /* 0x000fee0000000000 */
[----:B-12---:R-:W-:Y:S05]  /*7570*/  CALL.ABS.NOINC R2 ;  /* 0x0000000002007343 */ /* 0x006fea0003c00000 */
.L_x_123:
[----:B------:R-:W-:Y:S01]  /*7580*/  ISETP.NE.AND P0, PT, R98, RZ, PT ;  /* 0x000000ff6200720c */ /* 0x000fe20003f05270 */
[----:B------:R-:W-:Y:S05]  /*7590*/  WARPSYNC.ALL ;  /* 0x0000000000007948 */ /* 0x000fea0003800000 */
[----:B------:R-:W-:Y:S01]  /*75a0*/  R2UR UR4, R39 ;  /* 0x00000000270472ca */ /* 0x000fe200000e0000 */
[----:B------:R-:W-:Y:S01]  /*75b0*/  BSSY.RECONVERGENT B0, `(.L_x_124) ;  /* 0x0000090000007945 */ /* 0x000fe20003800200 */
[C---:B-1----:R-:W-:Y:S02]  /*75c0*/  SHF.L.U32 R40, R48.reuse, 0x10, RZ ;  /* 0x0000001030287819 */ /* 0x042fe400000006ff */
[----:B------:R-:W-:Y:S02]  /*75d0*/  LOP3.LUT R42, R48, 0xffff0000, RZ, 0xc0, !PT ;  /* 0xffff0000302a7812 */ /* 0x000fe400078ec0ff */
[C---:B------:R-:W-:Y:S02]  /*75e0*/  SHF.L.U32 R43, R49.reuse, 0x10, RZ ;  /* 0x00000010312b7819 */ /* 0x040fe400000006ff */
[----:B------:R-:W-:Y:S02]  /*75f0*/  LOP3.LUT R44, R49, 0xffff0000, RZ, 0xc0, !PT ;  /* 0xffff0000312c7812 */ /* 0x000fe400078ec0ff */
[C---:B------:R-:W-:Y:S02]  /*7600*/  SHF.L.U32 R45, R50.reuse, 0x10, RZ ;  /* 0x00000010322d7819 */ /* 0x040fe400000006ff */
[----:B--2---:R-:W-:Y:S01]  /*7610*/  LOP3.LUT R46, R50, 0xffff0000, RZ, 0xc0, !PT ;  /* 0xffff0000322e7812 */ /* 0x004fe200078ec0ff */
[----:B------:R-:W1:Y:S01]  /*7620*/  LDTM.x32 R4, tmem[UR4+0x20] ;  /* 0x00002004000479ee */ /* 0x000e6200082c0000 */
[C---:B------:R-:W-:Y:S01]  /*7630*/  SHF.L.U32 R47, R51.reuse, 0x10, RZ ;  /* 0x00000010332f7819 */ /* 0x040fe200000006ff */
[----:B------:R-:W-:Y:S01]  /*7640*/  USHF.L.U32 UR4, UR45, 0xd, URZ ;  /* 0x0000000d2d047899 */ /* 0x000fe200080006ff */
[----:B------:R-:W-:Y:S01]  /*7650*/  LOP3.LUT R48, R51, 0xffff0000, RZ, 0xc0, !PT ;  /* 0xffff000033307812 */ /* 0x000fe200078ec0ff */
[----:B------:R-:W-:Y:S01]  /*7660*/  NOP ;  /* 0x0000000000007918 */ /* 0x000fe20000000000 */
[C---:B------:R-:W-:Y:S02]  /*7670*/  SHF.L.U32 R49, R56.reuse, 0x10, RZ ;  /* 0x0000001038317819 */ /* 0x040fe400000006ff */
[----:B------:R-:W-:Y:S02]  /*7680*/  LOP3.LUT R51, R56, 0xffff0000, RZ, 0xc0, !PT ;  /* 0xffff000038337812 */ /* 0x000fe400078ec0ff */
[C---:B------:R-:W-:Y:S02]  /*7690*/  SHF.L.U32 R50, R57.reuse, 0x10, RZ ;  /* 0x0000001039327819 */ /* 0x040fe400000006ff */
[----:B------:R-:W-:Y:S02]  /*76a0*/  LOP3.LUT R52, R57, 0xffff0000, RZ, 0xc0, !PT ;  /* 0xffff000039347812 */ /* 0x000fe400078ec0ff */
[----:B------:R-:W-:Y:S02]  /*76b0*/  IADD3 R116, PT, PT, R97, UR4, RZ ;  /* 0x0000000461747c10 */ /* 0x000fe4000fffe0ff */
[C---:B------:R-:W-:Y:S02]  /*76c0*/  SHF.L.U32 R53, R58.reuse, 0x10, RZ ;  /* 0x000000103a357819 */ /* 0x040fe400000006ff */
[----:B------:R-:W-:Y:S02]  /*76d0*/  LOP3.LUT R54, R58, 0xffff0000, RZ, 0xc0, !PT ;  /* 0xffff00003a367812 */ /* 0x000fe400078ec0ff */
[----:B------:R-:W-:Y:S02]  /*76e0*/  SHF.L.U32 R55, R59, 0x10, RZ ;  /* 0x000000103b377819 */ /* 0x000fe400000006ff */
[----:B------:R-:W-:Y:S02]  /*76f0*/  IADD3 R89, PT, PT, R89, 0xd0, RZ ;  /* 0x000000d059597810 */ /* 0x000fe40007ffe0ff */
[----:B------:R-:W-:Y:S01]  /*7700*/  LOP3.LUT R56, R59, 0xffff0000, RZ, 0xc0, !PT ;  /* 0xffff00003b387812 */ /* 0x000fe200078ec0ff */
[C---:B-1----:R-:W-:Y:S01]  /*7710*/  FMUL R4, R38.reuse, R4 ;  /* 0x0000000426047220 */ /* 0x042fe20000400000 */
[----:B------:R-:W-:Y:S01]  /*7720*/  IADD3 R103, PT, PT, R81, R116, RZ ;  /* 0x0000007451677210 */ /* 0x000fe20007ffe0ff */
[----:B------:R-:W-:Y:S01]  /*7730*/  FMUL R5, R38, R5 ;  /* 0x0000000526057220 */ /* 0x000fe20000400000 */
[----:B------:R-:W-:Y:S01]  /*7740*/  SHF.L.U32 R57, R64, 0x10, RZ ;  /* 0x0000001040397819 */ /* 0x000fe200000006ff */
[----:B------:R-:W-:Y:S01]  /*7750*/  FMUL R6, R38, R6 ;  /* 0x0000000626067220 */ /* 0x000fe20000400000 */
[----:B------:R-:W-:Y:S01]  /*7760*/  IADD3 R116, PT, PT, R80, R116, RZ ;  /* 0x0000007450747210 */ /* 0x000fe20007ffe0ff */
[----:B------:R-:W-:Y:S01]  /*7770*/  FMUL R7, R38, R7 ;  /* 0x0000000726077220 */ /* 0x000fe20000400000 */
[----:B------:R-:W-:Y:S01]  /*7780*/  LOP3.LUT R58, R64, 0xffff0000, RZ, 0xc0, !PT ;  /* 0xffff0000403a7812 */ /* 0x000fe200078ec0ff */
[----:B------:R-:W-:Y:S01]  /*7790*/  FFMA R4, R41, R40, R4 ;  /* 0x0000002829047223 */ /* 0x000fe20000000004 */
[----:B------:R-:W-:Y:S01]  /*77a0*/  SHF.L.U32 R59, R65, 0x10, RZ ;  /* 0x00000010413b7819 */ /* 0x000fe200000006ff */
[C---:B------:R-:W-:Y:S01]  /*77b0*/  FMUL R8, R38.reuse, R8 ;  /* 0x0000000826087220 */ /* 0x040fe20000400000 */
[----:B------:R-:W-:Y:S01]  /*77c0*/  LOP3.LUT R89, R89, 0xfefffff8, RZ, 0xc0, !PT ;  /* 0xfefffff859597812 */ /* 0x000fe200078ec0ff */
[----:B------:R-:W-:Y:S01]  /*77d0*/  FFMA R5, R41, R42, R5 ;  /* 0x0000002a29057223 */ /* 0x000fe20000000005 */
[----:B------:R-:W-:Y:S01]  /*77e0*/  LOP3.LUT R60, R65, 0xffff0000, RZ, 0xc0, !PT ;  /* 0xffff0000413c7812 */ /* 0x000fe200078ec0ff */
[----:B------:R-:W-:Y:S01]  /*77f0*/  FMUL R9, R38, R9 ;  /* 0x0000000926097220 */ /* 0x000fe20000400000 */
[----:B------:R-:W-:Y:S01]  /*7800*/  SHF.L.U32 R61, R66, 0x10, RZ ;  /* 0x00000010423d7819 */ /* 0x000fe200000006ff */
[----:B------:R1:W-:Y:S01]  /*7810*/  SYNCS.ARRIVE.TRANS64.RED.A1T0 RZ, [R89+URZ], RZ ;  /* 0x000000ff59ff79a7 */ /* 0x0003e200081004ff */
[----:B------:R-:W-:Y:S01]  /*7820*/  F2FP.BF16.F32.PACK_AB R80, R5, R4 ;  /* 0x000000040550723e */ /* 0x000fe200000010ff */
[C---:B------:R-:W-:Y:S01]  /*7830*/  FFMA R6, R41.reuse, R43, R6 ;  /* 0x0000002b29067223 */ /* 0x040fe20000000006 */
[----:B------:R-:W-:Y:S01]  /*7840*/  IADD3 R117, PT, PT, R96, R103, RZ ;  /* 0x0000006760757210 */ /* 0x000fe20007ffe0ff */
[C---:B------:R-:W-:Y:S01]  /*7850*/  FFMA R7, R41.reuse, R44, R7 ;  /* 0x0000002c29077223 */ /* 0x040fe20000000007 */
[C---:B------:R-:W-:Y:S01]  /*7860*/  FFMA R8, R41.reuse, R45, R8 ;  /* 0x0000002d29087223 */ /* 0x040fe20000000008 */
[----:B------:R-:W-:Y:S01]  /*7870*/  FFMA R9, R41, R46, R9 ;  /* 0x0000002e29097223 */ /* 0x000fe20000000009 */
[----:B------:R-:W-:Y:S01]  /*7880*/  FMUL R10, R38, R10 ;  /* 0x0000000a260a7220 */ /* 0x000fe20000400000 */
[----:B------:R-:W-:Y:S01]  /*7890*/  LOP3.LUT R62, R66, 0xffff0000, RZ, 0xc0, !PT ;  /* 0xffff0000423e7812 */ /* 0x000fe200078ec0ff */
[C---:B------:R-:W-:Y:S01]  /*78a0*/  FMUL R11, R38.reuse, R11 ;  /* 0x0000000b260b7220 */ /* 0x040fe20000400000 */
[----:B------:R-:W-:Y:S01]  /*78b0*/  F2FP.BF16.F32.PACK_AB R81, R7, R6 ;  /* 0x000000060751723e */ /* 0x000fe200000010ff */
[----:B------:R-:W-:Y:S01]  /*78c0*/  FFMA R10, R41, R47, R10 ;  /* 0x0000002f290a7223 */ /* 0x000fe2000000000a */
[----:B------:R-:W-:Y:S01]  /*78d0*/  F2FP.BF16.F32.PACK_AB R82, R9, R8 ;  /* 0x000000080952723e */ /* 0x000fe200000010ff */
[----:B------:R-:W-:Y:S01]  /*78e0*/  FFMA R11, R41, R48, R11 ;  /* 0x00000030290b7223 */ /* 0x000fe2000000000b */
[C---:B------:R-:W-:Y:S01]  /*78f0*/  FMUL R0, R38.reuse, R12 ;  /* 0x0000000c26007220 */ /* 0x040fe20000400000 */
[C---:B------:R-:W-:Y:S01]  /*7900*/  FMUL R2, R38.reuse, R13 ;  /* 0x0000000d26027220 */ /* 0x040fe20000400000 */
[C---:B------:R-:W-:Y:S01]  /*7910*/  FMUL R3, R38.reuse, R14 ;  /* 0x0000000e26037220 */ /* 0x040fe20000400000 */
[----:B------:R-:W-:Y:S01]  /*7920*/  SHF.L.U32 R63, R67, 0x10, RZ ;  /* 0x00000010433f7819 */ /* 0x000fe200000006ff */
[----:B------:R-:W-:Y:S01]  /*7930*/  FFMA R0, R41, R49, R0 ;  /* 0x0000003129007223 */ /* 0x000fe20000000000 */
[----:B------:R-:W-:Y:S01]  /*7940*/  F2FP.BF16.F32.PACK_AB R83, R11, R10 ;  /* 0x0000000a0b53723e */ /* 0x000fe200000010ff */
[----:B------:R-:W-:Y:S01]  /*7950*/  FFMA R2, R41, R51, R2 ;  /* 0x0000003329027223 */ /* 0x000fe20000000002 */
[C---:B------:R-:W-:Y:S01]  /*7960*/  FMUL R15, R38.reuse, R15 ;  /* 0x0000000f260f7220 */ /* 0x040fe20000400000 */
[C---:B------:R-:W-:Y:S01]  /*7970*/  FMUL R12, R38.reuse, R16 ;  /* 0x00000010260c7220 */ /* 0x040fe20000400000 */
[----:B------:R-:W-:Y:S01]  /*7980*/  FMUL R13, R38, R17 ;  /* 0x00000011260d7220 */ /* 0x000fe20000400000 */
[----:B------:R1:W-:Y:S01]  /*7990*/  STS.128 [R97+UR4], R80 ;  /* 0x0000005061007988 */ /* 0x0003e20008000c04 */
[----:B------:R-:W-:Y:S01]  /*79a0*/  LOP3.LUT R64, R67, 0xffff0000, RZ, 0xc0, !PT ;  /* 0xffff000043407812 */ /* 0x000fe200078ec0ff */
[C---:B------:R-:W-:Y:S01]  /*79b0*/  FFMA R3, R41.reuse, R50, R3 ;  /* 0x0000003229037223 */ /* 0x040fe20000000003 */
[----:B------:R-:W-:Y:S01]  /*79c0*/  SHF.L.U32 R65, R72, 0x10, RZ ;  /* 0x0000001048417819 */ /* 0x000fe200000006ff */
[C---:B------:R-:W-:Y:S01]  /*79d0*/  FFMA R15, R41.reuse, R52, R15 ;  /* 0x00000034290f7223 */ /* 0x040fe2000000000f */
[----:B------:R-:W-:Y:S01]  /*79e0*/  F2FP.BF16.F32.PACK_AB R104, R2, R0 ;  /* 0x000000000268723e */ /* 0x000fe200000010ff */
[C---:B------:R-:W-:Y:S01]  /*79f0*/  FFMA R12, R41.reuse, R53, R12 ;  /* 0x00000035290c7223 */ /* 0x040fe2000000000c */
[C---:B------:R-:W-:Y:S01]  /*7a00*/  FFMA R13, R41.reuse, R54, R13 ;  /* 0x00000036290d7223 */ /* 0x040fe2000000000d */
[C---:B------:R-:W-:Y:S01]  /*7a10*/  FMUL R14, R38.reuse, R18 ;  /* 0x00000012260e7220 */ /* 0x040fe20000400000 */
[C---:B------:R-:W-:Y:S01]  /*7a20*/  FMUL R19, R38.reuse, R19 ;  /* 0x0000001326137220 */ /* 0x040fe20000400000 */
[C---:B------:R-:W-:Y:S01]  /*7a30*/  FMUL R16, R38.reuse, R20 ;  /* 0x0000001426107220 */ /* 0x040fe20000400000 */
[C---:B------:R-:W-:Y:S01]  /*7a40*/  FMUL R17, R38.reuse, R21 ;  /* 0x0000001526117220 */ /* 0x040fe20000400000 */
[C---:B------:R-:W-:Y:S01]  /*7a50*/  FFMA R14, R41.reuse, R55, R14 ;  /* 0x00000037290e7223 */ /* 0x040fe2000000000e */
        /* <DEDUP_REMOVED lines=9> */
[----:B------:R-:W-:Y:S01]  /*7af0*/  FFMA R23, R41, R60, R23 ;  /* 0x0000003c29177223 */ /* 0x000fe20000000017 */
[C---:B------:R-:W-:Y:S01]  /*7b00*/  FMUL R27, R38.reuse, R27 ;  /* 0x0000001b261b7220 */ /* 0x040fe20000400000 */
[----:B------:R-:W-:Y:S01]  /*7b10*/  F2FP.BF16.F32.PACK_AB R105, R15, R3 ;  /* 0x000000030f69723e */ /* 0x000fe200000010ff */
[----:B------:R-:W-:Y:S01]  /*7b20*/  FFMA R20, R41, R61, R20 ;  /* 0x0000003d29147223 */ /* 0x000fe20000000014 */
[----:B------:R-:W-:Y:S01]  /*7b30*/  F2FP.BF16.F32.PACK_AB R106, R13, R12 ;  /* 0x0000000c0d6a723e */ /* 0x000fe200000010ff */
[----:B------:R-:W-:Y:S01]  /*7b40*/  FMUL R24, R38, R28 ;  /* 0x0000001c26187220 */ /* 0x000fe20000400000 */
[----:B------:R-:W-:Y:S01]  /*7b50*/  F2FP.BF16.F32.PACK_AB R107, R19, R14 ;  /* 0x0000000e136b723e */ /* 0x000fe200000010ff */
[----:B------:R-:W-:Y:S01]  /*7b60*/  FFMA R21, R41, R62, R21 ;  /* 0x0000003e29157223 */ /* 0x000fe20000000015 */
[----:B------:R-:W-:Y:S01]  /*7b70*/  LOP3.LUT R66, R72, 0xffff0000, RZ, 0xc0, !PT ;  /* 0xffff000048427812 */ /* 0x000fe200078ec0ff */
[C---:B------:R-:W-:Y:S01]  /*7b80*/  FMUL R25, R38.reuse, R29 ;  /* 0x0000001d26197220 */ /* 0x040fe20000400000 */
[----:B------:R-:W-:Y:S01]  /*7b90*/  SHF.L.U32 R67, R73, 0x10, RZ ;  /* 0x0000001049437819 */ /* 0x000fe200000006ff */
[----:B------:R1:W-:Y:S01]  /*7ba0*/  STS.128 [R103+0x10], R104 ;  /* 0x0000106867007388 */ /* 0x0003e20000000c00 */
[----:B------:R-:W-:Y:S01]  /*7bb0*/  FFMA R22, R41, R63, R22 ;  /* 0x0000003f29167223 */ /* 0x000fe20000000016 */
[----:B------:R-:W-:Y:S01]  /*7bc0*/  LOP3.LUT R68, R73, 0xffff0000, RZ, 0xc0, !PT ;  /* 0xffff000049447812 */ /* 0x000fe200078ec0ff */
[----:B------:R-:W-:Y:S01]  /*7bd0*/  FMUL R26, R38, R30 ;  /* 0x0000001e261a7220 */ /* 0x000fe20000400000 */
[C---:B------:R-:W-:Y:S01]  /*7be0*/  FFMA R27, R41.reuse, R64, R27 ;  /* 0x00000040291b7223 */ /* 0x040fe2000000001b */
[----:B------:R-:W-:Y:S01]  /*7bf0*/  SHF.L.U32 R69, R74, 0x10, RZ ;  /* 0x000000104a457819 */ /* 0x000fe200000006ff */
[----:B------:R-:W-:Y:S01]  /*7c00*/  FMUL R31, R38, R31 ;  /* 0x0000001f261f7220 */ /* 0x000fe20000400000 */
[C---:B------:R-:W-:Y:S01]  /*7c10*/  FFMA R24, R41.reuse, R65, R24 ;  /* 0x0000004129187223 */ /* 0x040fe20000000018 */
[----:B------:R-:W-:Y:S01]  /*7c20*/  LOP3.LUT R70, R74, 0xffff0000, RZ, 0xc0, !PT ;  /* 0xffff00004a467812 */ /* 0x000fe200078ec0ff */
[C---:B------:R-:W-:Y:S01]  /*7c30*/  FMUL R28, R38.reuse, R32 ;  /* 0x00000020261c7220 */ /* 0x040fe20000400000 */
[----:B------:R-:W-:Y:S01]  /*7c40*/  FFMA R25, R41, R66, R25 ;  /* 0x0000004229197223 */ /* 0x000fe20000000019 */
[----:B------:R-:W-:Y:S01]  /*7c50*/  SHF.L.U32 R71, R75, 0x10, RZ ;  /* 0x000000104b477819 */ /* 0x000fe200000006ff */
[C---:B------:R-:W-:Y:S01]  /*7c60*/  FMUL R29, R38.reuse, R33 ;  /* 0x00000021261d7220 */ /* 0x040fe20000400000 */
[----:B------:R-:W-:Y:S01]  /*7c70*/  FFMA R26, R41, R67, R26 ;  /* 0x00000043291a7223 */ /* 0x000fe2000000001a */
[----:B------:R-:W-:Y:S01]  /*7c80*/  LOP3.LUT R72, R75, 0xffff0000, RZ, 0xc0, !PT ;  /* 0xffff00004b487812 */ /* 0x000fe200078ec0ff */
        /* <DEDUP_REMOVED lines=8> */
[----:B------:R-:W-:Y:S01]  /*7d10*/  FFMA R30, R41, R71, R30 ;  /* 0x00000047291e7223 */ /* 0x000fe2000000001e */
[----:B------:R-:W-:Y:S01]  /*7d20*/  F2FP.BF16.F32.PACK_AB R111, R27, R22 ;  /* 0x000000161b6f723e */ /* 0x000fe200000010ff */
[----:B------:R-:W-:Y:S01]  /*7d30*/  FFMA R35, R41, R72, R35 ;  /* 0x0000004829237223 */ /* 0x000fe20000000023 */
[----:B------:R-:W-:Y:S02]  /*7d40*/  F2FP.BF16.F32.PACK_AB R112, R25, R24 ;  /* 0x000000181970723e */ /* 0x000fe400000010ff */
[----:B------:R-:W-:Y:S01]  /*7d50*/  F2FP.BF16.F32.PACK_AB R113, R31, R26 ;  /* 0x0000001a1f71723e */ /* 0x000fe200000010ff */
[----:B------:R1:W-:Y:S01]  /*7d60*/  STS.128 [R116+0x20], R108 ;  /* 0x0000206c74007388 */ /* 0x0003e20000000c00 */
        /* <DEDUP_REMOVED lines=8> */
[----:B--2---:R-:W2:Y:S02]  /*7df0*/  FENCE.VIEW.ASYNC.S ;  /* 0x00000000000073c6 */ /* 0x004ea40000000000 */
[----:B--2---:R-:W-:Y:S06]  /*7e00*/  BAR.SYNC.DEFER_BLOCKING 0x1, 0x80 ;  /* 0x0042000000007b1d */ /* 0x004fec0000010000 */
[----:B------:R-:W-:Y:S05]  /*7e10*/  @P0 BRA `(.L_x_125) ;  /* 0x0000000000240947 */ /* 0x000fea0003800000 */
[----:B------:R-:W2:Y:S01]  /*7e20*/  LDCU.64 UR10, c[0x0][0x348] ;  /* 0x00006900ff0a77ac */ /* 0x000ea20008000a00 */
[----:B------:R-:W-:Y:S02]  /*7e30*/  UIADD3 UR9, UPT, UPT, UR49, 0x20, URZ ;  /* 0x0000002031097890 */ /* 0x000fe4000fffe0ff */
[----:B------:R-:W-:Y:S02]  /*7e40*/  UIADD3 UR8, UPT, UPT, UR47, 0x200, UR4 ;  /* 0x000002002f087890 */ /* 0x000fe4000fffe004 */
[----:B--2---:R-:W-:Y:S03]  /*7e50*/  UIADD3 UR6, UP0, UPT, UR10, 0x680, URZ ;  /* 0x000006800a067890 */ /* 0x004fe6000ff1e0ff */
[----:B------:R-:W-:Y:S01]  /*7e60*/  UMOV UR10, UR50 ;  /* 0x00000032000a7c82 */ /* 0x000fe20008000000 */
[----:B------:R-:W-:Y:S03]  /*7e70*/  UIADD3.X UR7, UPT, UPT, URZ, UR11, URZ, UP0, !UPT ;  /* 0x0000000bff077290 */ /* 0x000fe600087fe4ff */
[----:B------:R-:W-:Y:S06]  /*7e80*/  UMOV UR11, UR36 ;  /* 0x00000024000b7c82 */ /* 0x000fec0008000000 */
[----:B------:R2:W-:Y:S02]  /*7e90*/  UTMASTG.3D [UR8], [UR6] ;  /* 0x00000008060073b5 */ /* 0x0005e40008010000 */
[----:B--2---:R0:W-:Y:S02]  /*7ea0*/  UTMACMDFLUSH ;  /* 0x00000000000079b7 */ /* 0x0041e40000000000 */
.L_x_125:
[----:B------:R-:W-:Y:S05]  /*7eb0*/  BSYNC.RECONVERGENT B0 ;  /* 0x0000000000007941 */ /* 0x000fea0003800200 */
.L_x_124:
[----:B------:R-:W-:Y:S01]  /*7ec0*/  UIADD3 UR4, UPT, UPT, UR45, 0x1, URZ ;  /* 0x000000012d047890 */ /* 0x000fe2000fffe0ff */
[----:B------:R-:W-:Y:S03]  /*7ed0*/  BSSY.RECONVERGENT B0, `(.L_x_126) ;  /* 0x0000008000007945 */ /* 0x000fe60003800200 */
[----:B------:R-:W-:Y:S04]  /*7ee0*/  UISETP.NE.AND UP0, UPT, UR4, 0x3, UPT ;  /* 0x000000030400788c */ /* 0x000fe8000bf05270 */
[----:B------:R-:W-:Y:S02]  /*7ef0*/  UISETP.EQ.XOR UP1, UPT, UR44, 0x3, !UP0 ;  /* 0x000000032c00788c */ /* 0x000fe4000c722a70 */
[----:B------:R-:W-:Y:S02]  /*7f00*/  USEL UR46, UR4, URZ, UP0 ;  /* 0x000000ff042e7287 */ /* 0x000fe40008000000 */
[----:B------:R-:W-:Y:S04]  /*7f10*/  USEL UR5, URZ, 0x1, !UP1 ;  /* 0x00000001ff057887 */ /* 0x000fe8000c800000 */
[----:B------:R-:W-:Y:S01]  /*7f20*/  ULOP3.LUT UR54, UR54, UR5, URZ, 0x3c, !UPT ;  /* 0x0000000536367292 */ /* 0x000fe2000f8e3cff */
[----:B------:R-:W-:Y:S11]  /*7f30*/  @P0 BRA `(.L_x_127) ;  /* 0x0000000000040947 */ /* 0x000ff60003800000 */
[----:B------:R-:W-:Y:S04]  /*7f40*/  DEPBAR.LE SB0, 0x1 ;  /* 0x000080400000791a */ /* 0x000fe80000000000 */
.L_x_127:
[----:B------:R-:W-:Y:S05]  /*7f50*/  BSYNC.RECONVERGENT B0 ;  /* 0x0000000000007941 */ /* 0x000fea0003800200 */
.L_x_126:
[----:B------:R-:W-:Y:S01]  /*7f60*/  BAR.SYNC.DEFER_BLOCKING 0x1, 0x80 ;  /* 0x0042000000007b1d */ /* 0x000fe20000010000 */
[----:B------:R-:W-:Y:S01]  /*7f70*/  UISETP.NE.AND UP0, UPT, UR53, -0x2, UPT ;  /* 0xfffffffe3500788c */ /* 0x000fe2000bf05270 */
[----:B------:R-:W-:Y:S08]  /*7f80*/  IADD3 R0, PT, PT, R36, 0x1, RZ ;  /* 0x0000000124007810 */ /* 0x000ff00007ffe0ff */
[----:B------:R-:W-:Y:S05]  /*7f90*/  BRA.U !UP0, `(.L_x_128) ;  /* 0x0000000108287547 */ /* 0x000fea000b800000 */
[----:B------:R-:W2:Y:S01]  /*7fa0*/  S2R R2, SR_CgaCtaId ;  /* 0x0000000000027919 */ /* 0x000ea20000008800 */
[----:B------:R-:W-:Y:S01]  /*7fb0*/  ISETP.NE.AND P0, PT, R102, RZ, PT ;  /* 0x000000ff6600720c */ /* 0x000fe20003f05270 */
[----:B------:R-:W-:Y:S01]  /*7fc0*/  IMAD.U32 R3, RZ, RZ, UR52 ;  /* 0x00000034ff037e24 */ /* 0x000fe2000f8e00ff */
[----:B------:R-:W-:Y:S04]  /*7fd0*/  UIADD3 UR4, UPT, UPT, UR52, 0x1, URZ ;  /* 0x0000000134047890 */ /* 0x000fe8000fffe0ff */
[----:B------:R-:W-:Y:S04]  /*7fe0*/  UISETP.NE.AND UP0, UPT, UR4, 0x3, UPT ;  /* 0x000000030400788c */ /* 0x000fe8000bf05270 */
[----:B------:R-:W-:Y:S03]  /*7ff0*/  USEL UR52, UR4, URZ, UP0 ;  /* 0x000000ff04347287 */ /* 0x000fe60008000000 */
[----:B------:R-:W-:Y:S05]  /*8000*/  @P0 LEA R3, R3, UR47, 0x3 ;  /* 0x0000002f03030c11 */ /* 0x000fea000f8e18ff */
[----:B------:R-:W-:Y:S05]  /*8010*/  @P0 VIADD R3, R3, 0x68 ;  /* 0x0000006803030836 */ /* 0x000fea0000000000 */
[----:B--2---:R-:W-:Y:S04]  /*8020*/  @P0 PRMT R2, R2, 0x654, R3 ;  /* 0x0000065402020816 */ /* 0x004fe80000000003 */
[----:B------:R2:W-:Y:S03]  /*8030*/  @P0 SYNCS.ARRIVE.TRANS64.RED.A1T0 RZ, [R2+URZ], RZ ;  /* 0x000000ff02ff09a7 */ /* 0x0005e600081004ff */
.L_x_128:
[----:B------:R-:W-:Y:S01]  /*8040*/  R2UR UR6, R101 ;  /* 0x00000000650672ca */ /* 0x000fe200000e0000 */
[----:B------:R-:W-:Y:S01]  /*8050*/  UIADD3 UR53, UPT, UPT, UR53, 0x2, URZ ;  /* 0x0000000235357890 */ /* 0x000fe2000fffe0ff */
[----:B------:R-:W-:Y:S01]  /*8060*/  R2UR UR5, R86 ;  /* 0x00000000560572ca */ /* 0x000fe200000e0000 */
[----:B------:R-:W-:Y:S01]  /*8070*/  UMOV UR36, UR63 ;  /* 0x0000003f00247c82 */ /* 0x000fe20008000000 */
[----:B------:R-:W-:Y:S02]  /*8080*/  R2UR UR4, R87 ;  /* 0x00000000570472ca */ /* 0x000fe400000e0000 */
[----:B------:R-:W-:Y:S02]  /*8090*/  ISETP.NE.AND P0, PT, R91, 0x2, PT ;  /* 0x000000025b00780c */ /* 0x000fe40003f05270 */
[----:B------:R-:W-:Y:S02]  /*80a0*/  ISETP.NE.AND P1, PT, R0, 0x4, PT ;  /* 0x000000040000780c */ /* 0x000fe40003f25270 */
[----:B------:R-:W-:Y:S02]  /*80b0*/  SEL R3, RZ, 0x1, P0 ;  /* 0x00000001ff037807 */ /* 0x000fe40000000000 */
[----:B--2---:R-:W-:Y:S01]  /*80c0*/  SEL R2, RZ, 0x1, P1 ;  /* 0x00000001ff027807 */ /* 0x004fe20000800000 */
[----:B------:R-:W-:Y:S01]  /*80d0*/  UISETP.NE.AND UP0, UPT, UR6, URZ, UPT ;  /* 0x000000ff0600728c */ /* 0x000fe2000bf05270 */
[----:B------:R-:W-:Y:S01]  /*80e0*/  LOP3.LUT R94, R94, R3, RZ, 0x3c, !PT ;  /* 0x000000035e5e7212 */ /* 0x000fe200078e3cff */
[----:B------:R-:W-:Y:S01]  /*80f0*/  UIADD3 UR32, UPT, UPT, UR37, UR5, URZ ;  /* 0x0000000525207290 */ /* 0x000fe2000fffe0ff */
[----:B------:R-:W-:Y:S01]  /*8100*/  LOP3.LUT R95, R95, R2, RZ, 0x3c, !PT ;  /* 0x000000025f5f7212 */ /* 0x000fe200078e3cff */
[----:B------:R-:W-:Y:S01]  /*8110*/  UIADD3 UR25, UPT, UPT, UR38, UR4, URZ ;  /* 0x0000000426197290 */ /* 0x000fe2000fffe0ff */
[----:B------:R-:W-:Y:S02]  /*8120*/  SEL R91, R91, RZ, P0 ;  /* 0x000000ff5b5b7207 */ /* 0x000fe40000000000 */
[----:B------:R-:W-:Y:S02]  /*8130*/  SEL R36, R0, RZ, P1 ;  /* 0x000000ff00247207 */ /* 0x000fe40000800000 */
[----:B------:R-:W-:Y:S07]  /*8140*/  BRA.U UP0, `(.L_x_129) ;  /* 0xffffffd500887547 */ /* 0x000fee000b83ffff */
[----:B------:R-:W-:-:S13]  /*8150*/  R2UR UR4, R88 ;  /* 0x00000000580472ca */ /* 0x000fda00000e0000 */
[----:B------:R-:W-:-:S09]  /*8160*/  UISETP.NE.AND UP0, UPT, UR4, URZ, UPT ;  /* 0x000000ff0400728c */ /* 0x000fd2000bf05270 */
[----:B------:R-:W-:Y:S05]  /*8170*/  BRA.U !UP0, `(.L_x_130) ;  /* 0x0000000108487547 */ /* 0x000fea000b800000 */
[----:B------:R-:W2:Y:S02]  /*8180*/  LDCU.64 UR4, c[0x0][0x890] ;  /* 0x00011200ff0477ac */ /* 0x000ea40008000a00 */
[----:B--2---:R-:W-:-:S04]  /*8190*/  UISETP.NE.U32.AND UP0, UPT, UR4, URZ, UPT ;  /* 0x000000ff0400728c */ /* 0x004fc8000bf05070 */
[----:B------:R-:W-:-:S09]  /*81a0*/  UISETP.NE.AND.EX UP0, UPT, UR5, URZ, UPT, UP0 ;  /* 0x000000ff0500728c */ /* 0x000fd2000bf05300 */
[----:B------:R-:W-:Y:S05]  /*81b0*/  BRA.U UP0, `(.L_x_131) ;  /* 0x00000001000c7547 */ /* 0x000fea000b800000 */
[----:B------:R-:W-:-:S13]  /*81c0*/  FSETP.NEU.AND P0, PT, R41, RZ, PT ;  /* 0x000000ff2900720b */ /* 0x000fda0003f0d000 */
[----:B------:R-:W-:Y:S05]  /*81d0*/  @!P0 EXIT ;  /* 0x000000000000894d */ /* 0x000fea0003800000 */
[----:B------:R-:W-:Y:S05]  /*81e0*/  BRA `(.L_x_130) ;  /* 0x00000000002c7947 */ /* 0x000fea0003800000 */
.L_x_131:
[----:B------:R-:W-:Y:S01]  /*81f0*/  ISETP.NE.AND P0, PT, R90, RZ, PT ;  /* 0x000000ff5a00720c */ /* 0x000fe20003f05270 */
[----:B------:R-:W-:-:S12]  /*8200*/  BSSY.RECONVERGENT B0, `(.L_x_130) ;  /* 0x0000009000007945 */ /* 0x000fd80003800200 */
[----:B------:R-:W-:Y:S05]  /*8210*/  @P0 BRA `(.L_x_132) ;  /* 0x0000000000140947 */ /* 0x000fea0003800000 */
[----:B------:R-:W2:Y:S02]  /*8220*/  LDCU.64 UR4, c[0x0][0x888] ;  /* 0x00011100ff0477ac */ /* 0x000ea40008000a00 */
[----:B--2---:R-:W-:-:S04]  /*8230*/  ISETP.NE.U32.AND P0, PT, RZ, UR4, PT ;  /* 0x00000004ff007c0c */ /* 0x004fc8000bf05070 */
[----:B------:R-:W-:-:S13]  /*8240*/  ISETP.NE.AND.EX P0, PT, RZ, UR5, PT, P0 ;  /* 0x00000005ff007c0c */ /* 0x000fda000bf05300 */
[----:B------:R-:W-:Y:S05]  /*8250*/  @!P0 EXIT ;  /* 0x000000000000894d */ /* 0x000fea0003800000 */
[----:B------:R-:W-:Y:S05]  /*8260*/  BRA `(.L_x_133) ;  /* 0x0000000000087947 */ /* 0x000fea0003800000 */
.L_x_132:
[----:B------:R-:W-:-:S13]  /*8270*/  FSETP.NEU.AND P0, PT, R41, RZ, PT ;  /* 0x000000ff2900720b */ /* 0x000fda0003f0d000 */
[----:B------:R-:W-:Y:S05]  /*8280*/  @!P0 EXIT ;  /* 0x000000000000894d */ /* 0x000fea0003800000 */
.L_x_133:
[----:B------:R-:W-:Y:S05]  /*8290*/  BSYNC.RECONVERGENT B0 ;  /* 0x0000000000007941 */ /* 0x000fea0003800200 */
.L_x_130:
[----:B------:R-:W2:Y:S01]  /*82a0*/  S2UR UR5, SR_CgaCtaId ;  /* 0x00000000000579c3 */ /* 0x000ea20000008800 */
[----:B------:R-:W-:Y:S01]  /*82b0*/  ULEA UR4, UR52, UR47, 0x3 ;  /* 0x0000002f34047291 */ /* 0x000fe2000f8e18ff */
[----:B------:R-:W-:-:S04]  /*82c0*/  DEPBAR.LE SB0, 0x0 ;  /* 0x000080000000791a */ /* 0x000fc80000000000 */
[----:B------:R-:W-:-:S04]  /*82d0*/  UIADD3 UR4, UPT, UPT, UR4, 0x68, URZ ;  /* 0x0000006804047890 */ /* 0x000fc8000fffe0ff */
[----:B--2---:R-:W-:-:S09]  /*82e0*/  UPRMT UR4, UR5, 0x654, UR4 ;  /* 0x0000065405047896 */ /* 0x004fd20008000004 */
[----:B------:R-:W-:Y:S01]  /*82f0*/  SYNCS.ARRIVE.TRANS64.RED.A1T0 RZ, [UR4], RZ ;  /* 0x000000ffffff79a7 */ /* 0x000fe20008100404 */
[----:B------:R-:W-:Y:S05]  /*8300*/  EXIT ;  /* 0x000000000000794d */ /* 0x000fea0003800000 */
.L_x_24:
[----:B-1----:R1:W2:Y:S02]  /*8310*/  SYNCS.PHASECHK.TRANS64.TRYWAIT P0, [R0+URZ+0x100], R3 ;  /* 0x00010003000075a7 */ /* 0x0022a400080011ff */
[----:B--2---:R-:W-:Y:S05]  /*8320*/  @!P0 NANOSLEEP.SYNCS 0x989680 ;  /* 0x009896800000895d */ /* 0x004fea0003900000 */
[----:B------:R-:W2:Y:S02]  /*8330*/  @!P0 SYNCS.PHASECHK.TRANS64 P0, [R0+URZ+0x100], R3 ;  /* 0x00010003000085a7 */ /* 0x000ea400080010ff */
[----:B--2---:R-:W-:Y:S05]  /*8340*/  @!P0 BRA `(.L_x_24) ;  /* 0xfffffffc00f08947 */ /* 0x004fea000383ffff */
[----:B------:R-:W-:Y:S05]  /*8350*/  BRA `(.L_x_134) ;  /* 0xffffff9400e87947 */ /* 0x000fea000383ffff */
.L_x_27:
[----:B-1----:R-:W-:-:S07]  /*8360*/  MOV R0, UR33 ;  /* 0x0000002100007c02 */ /* 0x002fce0008000f00 */
.L_x_135:
[----:B-1----:R1:W2:Y:S02]  /*8370*/  SYNCS.PHASECHK.TRANS64.TRYWAIT P0, [R0+URZ+0x28], R3 ;  /* 0x00002803000075a7 */ /* 0x0022a400080011ff */
[----:B--2---:R-:W-:Y:S05]  /*8380*/  @!P0 NANOSLEEP.SYNCS 0x989680 ;  /* 0x009896800000895d */ /* 0x004fea0003900000 */
[----:B------:R-:W2:Y:S02]  /*8390*/  @!P0 SYNCS.PHASECHK.TRANS64 P0, [R0+URZ+0x28], R3 ;  /* 0x00002803000085a7 */ /* 0x000ea400080010ff */
[----:B--2---:R-:W-:Y:S05]  /*83a0*/  @!P0 BRA `(.L_x_135) ;  /* 0xfffffffc00f08947 */ /* 0x004fea000383ffff */
[----:B------:R-:W-:Y:S05]  /*83b0*/  BRA `(.L_x_26) ;  /* 0xffffff9800387947 */ /* 0x000fea000383ffff */
.L_x_34:
[----:B-1----:R-:W-:-:S07]  /*83c0*/  MOV R0, UR17 ;  /* 0x0000001100007c02 */ /* 0x002fce0008000f00 */
.L_x_136:
[----:B-1----:R1:W2:Y:S02]  /*83d0*/  SYNCS.PHASECHK.TRANS64.TRYWAIT P0, [R0+URZ+0x28], R3 ;  /* 0x00002803000075a7 */ /* 0x0022a400080011ff */
[----:B--2---:R-:W-:Y:S05]  /*83e0*/  @!P0 NANOSLEEP.SYNCS 0x989680 ;  /* 0x009896800000895d */ /* 0x004fea0003900000 */
[----:B------:R-:W2:Y:S02]  /*83f0*/  @!P0 SYNCS.PHASECHK.TRANS64 P0, [R0+URZ+0x28], R3 ;  /* 0x00002803000085a7 */ /* 0x000ea400080010ff */
[----:B--2---:R-:W-:Y:S05]  /*8400*/  @!P0 BRA `(.L_x_136) ;  /* 0xfffffffc00f08947 */ /* 0x004fea000383ffff */
[----:B------:R-:W-:Y:S05]  /*8410*/  BRA `(.L_x_33) ;  /* 0xffffff9800fc7947 */ /* 0x000fea000383ffff */
.L_x_39:
[----:B-1----:R1:W2:Y:S02]  /*8420*/  SYNCS.PHASECHK.TRANS64.TRYWAIT P0, [R3+URZ+0x90], R0 ;  /* 0x00009000030075a7 */ /* 0x0022a400080011ff */
[----:B--2---:R-:W-:Y:S05]  /*8430*/  @!P0 NANOSLEEP.SYNCS 0x989680 ;  /* 0x009896800000895d */ /* 0x004fea0003900000 */
[----:B------:R-:W2:Y:S02]  /*8440*/  @!P0 SYNCS.PHASECHK.TRANS64 P0, [R3+URZ+0x90], R0 ;  /* 0x00009000030085a7 */ /* 0x000ea400080010ff */
[----:B--2---:R-:W-:Y:S05]  /*8450*/  @!P0 BRA `(.L_x_39) ;  /* 0xfffffffc00f08947 */ /* 0x004fea000383ffff */
[----:B------:R-:W-:Y:S05]  /*8460*/  BRA `(.L_x_137) ;  /* 0xffffff9c00a07947 */ /* 0x000fea000383ffff */
.L_x_43:
[----:B-1----:R-:W-:-:S07]  /*8470*/  MOV R0, UR4 ;  /* 0x0000000400007c02 */ /* 0x002fce0008000f00 */
.L_x_138:
[----:B-1----:R1:W2:Y:S02]  /*8480*/  SYNCS.PHASECHK.TRANS64.TRYWAIT P0, [R0+URZ], R3 ;  /* 0x00000003000075a7 */ /* 0x0022a400080011ff */
[----:B--2---:R-:W-:Y:S05]  /*8490*/  @!P0 NANOSLEEP.SYNCS 0x989680 ;  /* 0x009896800000895d */ /* 0x004fea0003900000 */
[----:B------:R-:W2:Y:S02]  /*84a0*/  @!P0 SYNCS.PHASECHK.TRANS64 P0, [R0+URZ], R3 ;  /* 0x00000003000085a7 */ /* 0x000ea400080010ff */
[----:B--2---:R-:W-:Y:S05]  /*84b0*/  @!P0 BRA `(.L_x_138) ;  /* 0xfffffffc00f08947 */ /* 0x004fea000383ffff */
[----:B------:R-:W-:Y:S05]  /*84c0*/  BRA `(.L_x_139) ;  /* 0xffffffa4004c7947 */ /* 0x000fea000383ffff */
.L_x_44:
[----:B------:R-:W-:-:S07]  /*84d0*/  MOV R0, UR5 ;  /* 0x0000000500007c02 */ /* 0x000fce0008000f00 */
.L_x_140:
[----:B-1----:R1:W2:Y:S02]  /*84e0*/  SYNCS.PHASECHK.TRANS64.TRYWAIT P0, [R0+URZ], R3 ;  /* 0x00000003000075a7 */ /* 0x0022a400080011ff */
[----:B--2---:R-:W-:Y:S05]  /*84f0*/  @!P0 NANOSLEEP.SYNCS 0x989680 ;  /* 0x009896800000895d */ /* 0x004fea0003900000 */
[----:B------:R-:W2:Y:S02]  /*8500*/  @!P0 SYNCS.PHASECHK.TRANS64 P0, [R0+URZ], R3 ;  /* 0x00000003000085a7 */ /* 0x000ea400080010ff */
[----:B--2---:R-:W-:Y:S05]  /*8510*/  @!P0 BRA `(.L_x_140) ;  /* 0xfffffffc00f08947 */ /* 0x004fea000383ffff */
[----:B------:R-:W-:Y:S05]  /*8520*/  BRA `(.L_x_141) ;  /* 0xffffffa400587947 */ /* 0x000fea000383ffff */
.L_x_45:
[----:B------:R-:W-:-:S07]  /*8530*/  MOV R0, UR5 ;  /* 0x0000000500007c02 */ /* 0x000fce0008000f00 */
.L_x_142:
[----:B-1----:R1:W2:Y:S02]  /*8540*/  SYNCS.PHASECHK.TRANS64.TRYWAIT P0, [R0+URZ], R3 ;  /* 0x00000003000075a7 */ /* 0x0022a400080011ff */
[----:B--2---:R-:W-:Y:S05]  /*8550*/  @!P0 NANOSLEEP.SYNCS 0x989680 ;  /* 0x009896800000895d */ /* 0x004fea0003900000 */
[----:B------:R-:W2:Y:S02]  /*8560*/  @!P0 SYNCS.PHASECHK.TRANS64 P0, [R0+URZ], R3 ;  /* 0x00000003000085a7 */ /* 0x000ea400080010ff */
[----:B--2---:R-:W-:Y:S05]  /*8570*/  @!P0 BRA `(.L_x_142) ;  /* 0xfffffffc00f08947 */ /* 0x004fea000383ffff */
[----:B------:R-:W-:Y:S05]  /*8580*/  BRA `(.L_x_143) ;  /* 0xffffffa400647947 */ /* 0x000fea000383ffff */
.L_x_46:
[----:B------:R-:W-:-:S07]  /*8590*/  MOV R0, UR5 ;  /* 0x0000000500007c02 */ /* 0x000fce0008000f00 */
.L_x_144:
[----:B-1----:R1:W2:Y:S02]  /*85a0*/  SYNCS.PHASECHK.TRANS64.TRYWAIT P0, [R0+URZ], R3 ;  /* 0x00000003000075a7 */ /* 0x0022a400080011ff */
[----:B--2---:R-:W-:Y:S05]  /*85b0*/  @!P0 NANOSLEEP.SYNCS 0x989680 ;  /* 0x009896800000895d */ /* 0x004fea0003900000 */
[----:B------:R-:W2:Y:S02]  /*85c0*/  @!P0 SYNCS.PHASECHK.TRANS64 P0, [R0+URZ], R3 ;  /* 0x00000003000085a7 */ /* 0x000ea400080010ff */
[----:B--2---:R-:W-:Y:S05]  /*85d0*/  @!P0 BRA `(.L_x_144) ;  /* 0xfffffffc00f08947 */ /* 0x004fea000383ffff */
[----:B------:R-:W-:Y:S05]  /*85e0*/  BRA `(.L_x_145) ;  /* 0xffffffa400707947 */ /* 0x000fea000383ffff */
.L_x_49:
[----:B-1----:R1:W2:Y:S02]  /*85f0*/  SYNCS.PHASECHK.TRANS64.TRYWAIT P0, [R0+URZ+0xf0], R5 ;  /* 0x0000f005000075a7 */ /* 0x0022a400080011ff */
[----:B--2---:R-:W-:Y:S05]  /*8600*/  @!P0 NANOSLEEP.SYNCS 0x989680 ;  /* 0x009896800000895d */ /* 0x004fea0003900000 */
[----:B------:R-:W2:Y:S02]  /*8610*/  @!P0 SYNCS.PHASECHK.TRANS64 P0, [R0+URZ+0xf0], R5 ;  /* 0x0000f005000085a7 */ /* 0x000ea400080010ff */
[----:B--2---:R-:W-:Y:S05]  /*8620*/  @!P0 BRA `(.L_x_49) ;  /* 0xfffffffc00f08947 */ /* 0x004fea000383ffff */
[----:B------:R-:W-:Y:S05]  /*8630*/  BRA `(.L_x_146) ;  /* 0xffffffa400d47947 */ /* 0x000fea000383ffff */
.L_x_50:
[----:B------:R-:W-:-:S07]  /*8640*/  MOV R0, UR4 ;  /* 0x0000000400007c02 */ /* 0x000fce0008000f00 */
.L_x_147:
[----:B-1----:R1:W2:Y:S02]  /*8650*/  SYNCS.PHASECHK.TRANS64.TRYWAIT P0, [R0+URZ+0xa0], R7 ;  /* 0x0000a007000075a7 */ /* 0x0022a400080011ff */
[----:B--2---:R-:W-:Y:S05]  /*8660*/  @!P0 NANOSLEEP.SYNCS 0x989680 ;  /* 0x009896800000895d */ /* 0x004fea0003900000 */
[----:B------:R-:W2:Y:S02]  /*8670*/  @!P0 SYNCS.PHASECHK.TRANS64 P0, [R0+URZ+0xa0], R7 ;  /* 0x0000a007000085a7 */ /* 0x000ea400080010ff */
[----:B--2---:R-:W-:Y:S05]  /*8680*/  @!P0 BRA `(.L_x_147) ;  /* 0xfffffffc00f08947 */ /* 0x004fea000383ffff */
[----:B------:R-:W-:Y:S05]  /*8690*/  BRA `(.L_x_148) ;  /* 0xffffffa400e47947 */ /* 0x000fea000383ffff */
.L_x_51:
[----:B-1----:R1:W2:Y:S02]  /*86a0*/  SYNCS.PHASECHK.TRANS64.TRYWAIT P1, [R0+URZ+0x90], R5 ;  /* 0x00009005000075a7 */ /* 0x0022a400080211ff */
[----:B--2---:R-:W-:Y:S05]  /*86b0*/  @!P1 NANOSLEEP.SYNCS 0x989680 ;  /* 0x009896800000995d */ /* 0x004fea0003900000 */
[----:B------:R-:W2:Y:S02]  /*86c0*/  @!P1 SYNCS.PHASECHK.TRANS64 P1, [R0+URZ+0x90], R5 ;  /* 0x00009005000095a7 */ /* 0x000ea400080210ff */
[----:B--2---:R-:W-:Y:S05]  /*86d0*/  @!P1 BRA `(.L_x_51) ;  /* 0xfffffffc00f09947 */ /* 0x004fea000383ffff */
[----:B------:R-:W-:Y:S05]  /*86e0*/  BRA `(.L_x_149) ;  /* 0xffffffa800147947 */ /* 0x000fea000383ffff */
.L_x_54:
[----:B------:R-:W-:-:S07]  /*86f0*/  MOV R0, UR4 ;  /* 0x0000000400007c02 */ /* 0x000fce0008000f00 */
.L_x_150:
[----:B-1----:R1:W2:Y:S02]  /*8700*/  SYNCS.PHASECHK.TRANS64.TRYWAIT P0, [R0+URZ+0xa0], R3 ;  /* 0x0000a003000075a7 */ /* 0x0022a400080011ff */
[----:B--2---:R-:W-:Y:S05]  /*8710*/  @!P0 NANOSLEEP.SYNCS 0x989680 ;  /* 0x009896800000895d */ /* 0x004fea0003900000 */
[----:B------:R-:W2:Y:S02]  /*8720*/  @!P0 SYNCS.PHASECHK.TRANS64 P0, [R0+URZ+0xa0], R3 ;  /* 0x0000a003000085a7 */ /* 0x000ea400080010ff */
[----:B--2---:R-:W-:Y:S05]  /*8730*/  @!P0 BRA `(.L_x_150) ;  /* 0xfffffffc00f08947 */ /* 0x004fea000383ffff */
[----:B------:R-:W-:Y:S05]  /*8740*/  BRA `(.L_x_53) ;  /* 0xffffffa800687947 */ /* 0x000fea000383ffff */
.L_x_63:
[----:B-1----:R-:W-:-:S04]  /*8750*/  MOV R5, UR5 ;  /* 0x0000000500057c02 */ /* 0x002fc80008000f00 */
[----:B------:R1:W2:Y:S03]  /*8760*/  SYNCS.PHASECHK.TRANS64.TRYWAIT P0, [R5+URZ+0x8], R6 ;  /* 0x00000806050075a7 */ /* 0x0002a600080011ff */
[----:B--2---:R-:W-:Y:S05]  /*8770*/  @!P0 NANOSLEEP.SYNCS 0x989680 ;  /* 0x009896800000895d */ /* 0x004fea0003900000 */
[----:B------:R-:W2:Y:S02]  /*8780*/  @!P0 SYNCS.PHASECHK.TRANS64 P0, [R5+URZ+0x8], R6 ;  /* 0x00000806050085a7 */ /* 0x000ea400080010ff */
[----:B--2---:R-:W-:Y:S05]  /*8790*/  @!P0 BRA `(.L_x_63) ;  /* 0xfffffffc00ec8947 */ /* 0x004fea000383ffff */
[----:B------:R-:W-:Y:S05]  /*87a0*/  BRA `(.L_x_62) ;  /* 0xffffffac00207947 */ /* 0x000fea000383ffff */
.L_x_65:
[----:B------:R-:W-:Y:S01]  /*87b0*/  BSSY B0, `(.L_x_151) ;  /* 0x0000006000007945 */ /* 0x000fe20003800000 */
[----:B------:R-:W-:-:S07]  /*87c0*/  MOV R15, 0xffffffff ;  /* 0xffffffff000f7802 */ /* 0x000fce0000000f00 */
[----:B-1---5:R-:W-:Y:S05]  /*87d0*/  WARPSYNC.COLLECTIVE R15, `(.L_x_152) ;  /* 0x000000000f0c7348 */ /* 0x022fea0003c00000 */
[----:B------:R-:W-:Y:S02]  /*87e0*/  ELECT P6, UR79, PT ;  /* 0x00000000004f782f */ /* 0x000fe400038c0000 */
[----:B------:R-:W-:Y:S01]  /*87f0*/  MOV R14, UR79 ;  /* 0x0000004f000e7c02 */ /* 0x000fe20008000f00 */
[----:B-1---5:R-:W-:Y:S10]  /*8800*/  ENDCOLLECTIVE ;  /* 0x000000000000791b */ /* 0x022ff40003800000 */
.L_x_152:
[----:B------:R-:W-:Y:S05]  /*8810*/  BSYNC B0 ;  /* 0x0000000000007941 */ /* 0x000fea0003800000 */
.L_x_151:
[----:B------:R-:W-:Y:S01]  /*8820*/  PLOP3.LUT P0, PT, P6, PT, PT, 0x80, 0x8 ;  /* 0x000000000008781c */ /* 0x000fe2000370f070 */
[----:B------:R-:W-:-:S12]  /*8830*/  BRA `(.L_x_153) ;  /* 0xffffffac004c7947 */ /* 0x000fd8000383ffff */
.L_x_67:
[----:B-1----:R-:W-:-:S04]  /*8840*/  MOV R3, UR5 ;  /* 0x0000000500037c02 */ /* 0x002fc80008000f00 */
[----:B------:R1:W2:Y:S03]  /*8850*/  SYNCS.PHASECHK.TRANS64.TRYWAIT P0, [R3+URZ+0x8], R4 ;  /* 0x00000804030075a7 */ /* 0x0002a600080011ff */
[----:B--2---:R-:W-:Y:S05]  /*8860*/  @!P0 NANOSLEEP.SYNCS 0x989680 ;  /* 0x009896800000895d */ /* 0x004fea0003900000 */
[----:B------:R-:W2:Y:S02]  /*8870*/  @!P0 SYNCS.PHASECHK.TRANS64 P0, [R3+URZ+0x8], R4 ;  /* 0x00000804030085a7 */ /* 0x000ea400080010ff */
[----:B--2---:R-:W-:Y:S05]  /*8880*/  @!P0 BRA `(.L_x_67) ;  /* 0xfffffffc00ec8947 */ /* 0x004fea000383ffff */
[----:B------:R-:W-:Y:S05]  /*8890*/  BRA `(.L_x_66) ;  /* 0xffffffac00507947 */ /* 0x000fea000383ffff */
.L_x_68:
[----:B-1----:R1:W2:Y:S02]  /*88a0*/  SYNCS.PHASECHK.TRANS64.TRYWAIT P0, [R0+URZ+0x90], R5 ;  /* 0x00009005000075a7 */ /* 0x0022a400080011ff */
[----:B--2---:R-:W-:Y:S05]  /*88b0*/  @!P0 NANOSLEEP.SYNCS 0x989680 ;  /* 0x009896800000895d */ /* 0x004fea0003900000 */
[----:B------:R-:W2:Y:S02]  /*88c0*/  @!P0 SYNCS.PHASECHK.TRANS64 P0, [R0+URZ+0x90], R5 ;  /* 0x00009005000085a7 */ /* 0x000ea400080010ff */
[----:B--2---:R-:W-:Y:S05]  /*88d0*/  @!P0 BRA `(.L_x_68) ;  /* 0xfffffffc00f08947 */ /* 0x004fea000383ffff */
[----:B------:R-:W-:Y:S05]  /*88e0*/  BRA `(.L_x_154) ;  /* 0xffffffb0002c7947 */ /* 0x000fea000383ffff */
.L_x_70:
[----:B------:R-:W-:-:S07]  /*88f0*/  MOV R0, UR23 ;  /* 0x0000001700007c02 */ /* 0x000fce0008000f00 */
.L_x_155:
[----:B-1----:R1:W2:Y:S02]  /*8900*/  SYNCS.PHASECHK.TRANS64.TRYWAIT P0, [R0+URZ+0xd0], R5 ;  /* 0x0000d005000075a7 */ /* 0x0022a400080011ff */
[----:B--2---:R-:W-:Y:S05]  /*8910*/  @!P0 NANOSLEEP.SYNCS 0x989680 ;  /* 0x009896800000895d */ /* 0x004fea0003900000 */
[----:B------:R-:W2:Y:S02]  /*8920*/  @!P0 SYNCS.PHASECHK.TRANS64 P0, [R0+URZ+0xd0], R5 ;  /* 0x0000d005000085a7 */ /* 0x000ea400080010ff */
[----:B--2---:R-:W-:Y:S05]  /*8930*/  @!P0 BRA `(.L_x_155) ;  /* 0xfffffffc00f08947 */ /* 0x004fea000383ffff */
[----:B------:R-:W-:Y:S05]  /*8940*/  BRA `(.L_x_156) ;  /* 0xffffffb000787947 */ /* 0x000fea000383ffff */
.L_x_73:
[----:B------:R-:W-:Y:S07]  /*8950*/  MOV R0, UR5 ;  /* 0x0000000500007c02 */ /* 0x000fee0008000f00 */
.L_x_157:
[----:B-1----:R1:W2:Y:S02]  /*8960*/  SYNCS.PHASECHK.TRANS64.TRYWAIT P0, [R0+URZ], R5 ;  /* 0x00000005000075a7 */ /* 0x0022a400080011ff */
[----:B--2---:R-:W-:Y:S05]  /*8970*/  @!P0 NANOSLEEP.SYNCS 0x989680 ;  /* 0x009896800000895d */ /* 0x004fea0003900000 */
[----:B------:R-:W2:Y:S02]  /*8980*/  @!P0 SYNCS.PHASECHK.TRANS64 P0, [R0+URZ], R5 ;  /* 0x00000005000085a7 */ /* 0x000ea400080010ff */
[----:B--2---:R-:W-:Y:S05]  /*8990*/  @!P0 BRA `(.L_x_157) ;  /* 0xfffffffc00f08947 */ /* 0x004fea000383ffff */
[----:B------:R-:W-:Y:S05]  /*89a0*/  BRA `(.L_x_72) ;  /* 0xffffffb0008c7947 */ /* 0x000fea000383ffff */
.L_x_77:
[----:B-1----:R-:W-:-:S07]  /*89b0*/  MOV R0, UR4 ;  /* 0x0000000400007c02 */ /* 0x002fce0008000f00 */
.L_x_158:
[----:B-1----:R1:W2:Y:S02]  /*89c0*/  SYNCS.PHASECHK.TRANS64.TRYWAIT P0, [R0+URZ], R3 ;  /* 0x00000003000075a7 */ /* 0x0022a400080011ff */
[----:B--2---:R-:W-:Y:S05]  /*89d0*/  @!P0 NANOSLEEP.SYNCS 0x989680 ;  /* 0x009896800000895d */ /* 0x004fea0003900000 */
[----:B------:R-:W2:Y:S02]  /*89e0*/  @!P0 SYNCS.PHASECHK.TRANS64 P0, [R0+URZ], R3 ;  /* 0x00000003000085a7 */ /* 0x000ea400080010ff */
[----:B--2---:R-:W-:Y:S05]  /*89f0*/  @!P0 BRA `(.L_x_158) ;  /* 0xfffffffc00f08947 */ /* 0x004fea000383ffff */
[----:B------:R-:W-:Y:S05]  /*8a00*/  BRA `(.L_x_159) ;  /* 0xffffffb400587947 */ /* 0x000fea000383ffff */
.L_x_78:
[----:B------:R-:W-:-:S07]  /*8a10*/  MOV R0, UR5 ;  /* 0x0000000500007c02 */ /* 0x000fce0008000f00 */
.L_x_160:
[----:B-1----:R1:W2:Y:S02]  /*8a20*/  SYNCS.PHASECHK.TRANS64.TRYWAIT P0, [R0+URZ], R3 ;  /* 0x00000003000075a7 */ /* 0x0022a400080011ff */
[----:B--2---:R-:W-:Y:S05]  /*8a30*/  @!P0 NANOSLEEP.SYNCS 0x989680 ;  /* 0x009896800000895d */ /* 0x004fea0003900000 */
[----:B------:R-:W2:Y:S02]  /*8a40*/  @!P0 SYNCS.PHASECHK.TRANS64 P0, [R0+URZ], R3 ;  /* 0x00000003000085a7 */ /* 0x000ea400080010ff */
[----:B--2---:R-:W-:Y:S05]  /*8a50*/  @!P0 BRA `(.L_x_160) ;  /* 0xfffffffc00f08947 */ /* 0x004fea000383ffff */
[----:B------:R-:W-:Y:S05]  /*8a60*/  BRA `(.L_x_161) ;  /* 0xffffffb400647947 */ /* 0x000fea000383ffff */
.L_x_79:
[----:B------:R-:W-:-:S07]  /*8a70*/  MOV R0, UR5 ;  /* 0x0000000500007c02 */ /* 0x000fce0008000f00 */
.L_x_162:
[----:B-1----:R1:W2:Y:S02]  /*8a80*/  SYNCS.PHASECHK.TRANS64.TRYWAIT P0, [R0+URZ], R3 ;  /* 0x00000003000075a7 */ /* 0x0022a400080011ff */
[----:B--2---:R-:W-:Y:S05]  /*8a90*/  @!P0 NANOSLEEP.SYNCS 0x989680 ;  /* 0x009896800000895d */ /* 0x004fea0003900000 */
[----:B------:R-:W2:Y:S02]  /*8aa0*/  @!P0 SYNCS.PHASECHK.TRANS64 P0, [R0+URZ], R3 ;  /* 0x00000003000085a7 */ /* 0x000ea400080010ff */
[----:B--2---:R-:W-:Y:S05]  /*8ab0*/  @!P0 BRA `(.L_x_162) ;  /* 0xfffffffc00f08947 */ /* 0x004fea000383ffff */
[----:B------:R-:W-:Y:S05]  /*8ac0*/  BRA `(.L_x_163) ;  /* 0xffffffb400707947 */ /* 0x000fea000383ffff */
.L_x_82:
[----:B------:R-:W-:-:S07]  /*8ad0*/  MOV R0, UR17 ;  /* 0x0000001100007c02 */ /* 0x000fce0008000f00 */
.L_x_164:
[----:B-1----:R1:W2:Y:S02]  /*8ae0*/  SYNCS.PHASECHK.TRANS64.TRYWAIT P1, [R0+URZ+0x110], R3 ;  /* 0x00011003000075a7 */ /* 0x0022a400080211ff */
[----:B--2---:R-:W-:Y:S05]  /*8af0*/  @!P1 NANOSLEEP.SYNCS 0x989680 ;  /* 0x009896800000995d */ /* 0x004fea0003900000 */
[----:B------:R-:W2:Y:S02]  /*8b00*/  @!P1 SYNCS.PHASECHK.TRANS64 P1, [R0+URZ+0x110], R3 ;  /* 0x00011003000095a7 */ /* 0x000ea400080210ff */
[----:B--2---:R-:W-:Y:S05]  /*8b10*/  @!P1 BRA `(.L_x_164) ;  /* 0xfffffffc00f09947 */ /* 0x004fea000383ffff */
[----:B------:R-:W-:Y:S05]  /*8b20*/  BRA `(.L_x_165) ;  /* 0xffffffb400bc7947 */ /* 0x000fea000383ffff */
.L_x_87:
[----:B--2---:R2:W4:Y:S02]  /*8b30*/  SYNCS.PHASECHK.TRANS64.TRYWAIT P0, [R12+URZ+0x90], R9 ;  /* 0x000090090c0075a7 */ /* 0x00452400080011ff */
[----:B----4-:R-:W-:Y:S05]  /*8b40*/  @!P0 NANOSLEEP.SYNCS 0x989680 ;  /* 0x009896800000895d */ /* 0x010fea0003900000 */
[----:B------:R-:W4:Y:S02]  /*8b50*/  @!P0 SYNCS.PHASECHK.TRANS64 P0, [R12+URZ+0x90], R9 ;  /* 0x000090090c0085a7 */ /* 0x000f2400080010ff */
[----:B----4-:R-:W-:Y:S05]  /*8b60*/  @!P0 BRA `(.L_x_87) ;  /* 0xfffffffc00f08947 */ /* 0x010fea000383ffff */
[----:B------:R-:W-:Y:S05]  /*8b70*/  BRA `(.L_x_166) ;  /* 0xffffffb800d87947 */ /* 0x000fea000383ffff */
.L_x_90:
[----:B------:R-:W-:Y:S07]  /*8b80*/  MOV R0, UR24 ;  /* 0x0000001800007c02 */ /* 0x000fee0008000f00 */
.L_x_167:
[----:B--2---:R2:W3:Y:S02]  /*8b90*/  SYNCS.PHASECHK.TRANS64.TRYWAIT P2, [R0+URZ+0x88], R9 ;  /* 0x00008809000075a7 */ /* 0x0044e400080411ff */
[----:B---3--:R-:W-:Y:S05]  /*8ba0*/  @!P2 NANOSLEEP.SYNCS 0x989680 ;  /* 0x009896800000a95d */ /* 0x008fea0003900000 */
[----:B------:R-:W3:Y:S02]  /*8bb0*/  @!P2 SYNCS.PHASECHK.TRANS64 P2, [R0+URZ+0x88], R9 ;  /* 0x000088090000a5a7 */ /* 0x000ee400080410ff */
[----:B---3--:R-:W-:Y:S05]  /*8bc0*/  @!P2 BRA `(.L_x_167) ;  /* 0xfffffffc00f0a947 */ /* 0x008fea000383ffff */
[----:B------:R-:W-:Y:S05]  /*8bd0*/  BRA `(.L_x_89) ;  /* 0xffffffc0003c7947 */ /* 0x000fea000383ffff */
.L_x_93:
[----:B------:R-:W-:Y:S07]  /*8be0*/  MOV R0, UR4 ;  /* 0x0000000400007c02 */ /* 0x000fee0008000f00 */
.L_x_168:
[----:B--2---:R2:W3:Y:S02]  /*8bf0*/  SYNCS.PHASECHK.TRANS64.TRYWAIT P0, [R0+URZ+0x68], R9 ;  /* 0x00006809000075a7 */ /* 0x0044e400080011ff */
[----:B---3--:R-:W-:Y:S05]  /*8c00*/  @!P0 NANOSLEEP.SYNCS 0x989680 ;  /* 0x009896800000895d */ /* 0x008fea0003900000 */
[----:B------:R-:W3:Y:S02]  /*8c10*/  @!P0 SYNCS.PHASECHK.TRANS64 P0, [R0+URZ+0x68], R9 ;  /* 0x00006809000085a7 */ /* 0x000ee400080010ff */
[----:B---3--:R-:W-:Y:S05]  /*8c20*/  @!P0 BRA `(.L_x_168) ;  /* 0xfffffffc00f08947 */ /* 0x008fea000383ffff */
[----:B------:R-:W-:Y:S05]  /*8c30*/  BRA `(.L_x_169) ;  /* 0xffffffc0009c7947 */ /* 0x000fea000383ffff */
.L_x_94:
[----:B------:R-:W-:Y:S07]  /*8c40*/  MOV R9, UR5 ;  /* 0x0000000500097c02 */ /* 0x000fee0008000f00 */
.L_x_170:
[----:B--2---:R2:W3:Y:S02]  /*8c50*/  SYNCS.PHASECHK.TRANS64.TRYWAIT P0, [R9+URZ+0x68], R0 ;  /* 0x00006800090075a7 */ /* 0x0044e400080011ff */
[----:B---3--:R-:W-:Y:S05]  /*8c60*/  @!P0 NANOSLEEP.SYNCS 0x989680 ;  /* 0x009896800000895d */ /* 0x008fea0003900000 */
[----:B------:R-:W3:Y:S02]  /*8c70*/  @!P0 SYNCS.PHASECHK.TRANS64 P0, [R9+URZ+0x68], R0 ;  /* 0x00006800090085a7 */ /* 0x000ee400080010ff */
[----:B---3--:R-:W-:Y:S05]  /*8c80*/  @!P0 BRA `(.L_x_170) ;  /* 0xfffffffc00f08947 */ /* 0x008fea000383ffff */
[----:B------:R-:W-:Y:S05]  /*8c90*/  BRA `(.L_x_171) ;  /* 0xffffffc000fc7947 */ /* 0x000fea000383ffff */
.L_x_96:
[----:B------:R-:W-:-:S07]  /*8ca0*/  MOV R0, UR4 ;  /* 0x0000000400007c02 */ /* 0x000fce0008000f00 */
.L_x_172:
[----:B--2---:R2:W3:Y:S02]  /*8cb0*/  SYNCS.PHASECHK.TRANS64.TRYWAIT P0, [R0+URZ], R3 ;  /* 0x00000003000075a7 */ /* 0x0044e400080011ff */
[----:B---3--:R-:W-:Y:S05]  /*8cc0*/  @!P0 NANOSLEEP.SYNCS 0x989680 ;  /* 0x009896800000895d */ /* 0x008fea0003900000 */
[----:B------:R-:W3:Y:S02]  /*8cd0*/  @!P0 SYNCS.PHASECHK.TRANS64 P0, [R0+URZ], R3 ;  /* 0x00000003000085a7 */ /* 0x000ee400080010ff */
[----:B---3--:R-:W-:Y:S05]  /*8ce0*/  @!P0 BRA `(.L_x_172) ;  /* 0xfffffffc00f08947 */ /* 0x008fea000383ffff */
[----:B------:R-:W-:Y:S05]  /*8cf0*/  BRA `(.L_x_173) ;  /* 0xffffffc400907947 */ /* 0x000fea000383ffff */
.L_x_97:
[----:B------:R-:W-:-:S07]  /*8d00*/  MOV R0, UR5 ;  /* 0x0000000500007c02 */ /* 0x000fce0008000f00 */
.L_x_174:
[----:B--2---:R2:W3:Y:S02]  /*8d10*/  SYNCS.PHASECHK.TRANS64.TRYWAIT P0, [R0+URZ], R3 ;  /* 0x00000003000075a7 */ /* 0x0044e400080011ff */
[----:B---3--:R-:W-:Y:S05]  /*8d20*/  @!P0 NANOSLEEP.SYNCS 0x989680 ;  /* 0x009896800000895d */ /* 0x008fea0003900000 */
[----:B------:R-:W3:Y:S02]  /*8d30*/  @!P0 SYNCS.PHASECHK.TRANS64 P0, [R0+URZ], R3 ;  /* 0x00000003000085a7 */ /* 0x000ee400080010ff */
[----:B---3--:R-:W-:Y:S05]  /*8d40*/  @!P0 BRA `(.L_x_174) ;  /* 0xfffffffc00f08947 */ /* 0x008fea000383ffff */
[----:B------:R-:W-:Y:S05]  /*8d50*/  BRA `(.L_x_175) ;  /* 0xffffffc4009c7947 */ /* 0x000fea000383ffff */
.L_x_99:
[----:B-1----:R1:W2:Y:S02]  /*8d60*/  SYNCS.PHASECHK.TRANS64.TRYWAIT P0, [R3+URZ+0x90], R0 ;  /* 0x00009000030075a7 */ /* 0x0022a400080011ff */
[----:B--2---:R-:W-:Y:S05]  /*8d70*/  @!P0 NANOSLEEP.SYNCS 0x989680 ;  /* 0x009896800000895d */ /* 0x004fea0003900000 */
[----:B------:R-:W2:Y:S02]  /*8d80*/  @!P0 SYNCS.PHASECHK.TRANS64 P0, [R3+URZ+0x90], R0 ;  /* 0x00009000030085a7 */ /* 0x000ea400080010ff */
[----:B--2---:R-:W-:Y:S05]  /*8d90*/  @!P0 BRA `(.L_x_99) ;  /* 0xfffffffc00f08947 */ /* 0x004fea000383ffff */
[----:B------:R-:W-:Y:S05]  /*8da0*/  BRA `(.L_x_176) ;  /* 0xffffffc800847947 */ /* 0x000fea000383ffff */
.L_x_109:
[----:B-1----:R1:W2:Y:S02]  /*8db0*/  SYNCS.PHASECHK.TRANS64.TRYWAIT P1, [R0+URZ+0x50], R3 ;  /* 0x00005003000075a7 */ /* 0x0022a400080211ff */
[----:B--2---:R-:W-:Y:S05]  /*8dc0*/  @!P1 NANOSLEEP.SYNCS 0x989680 ;  /* 0x009896800000995d */ /* 0x004fea0003900000 */
[----:B------:R-:W2:Y:S02]  /*8dd0*/  @!P1 SYNCS.PHASECHK.TRANS64 P1, [R0+URZ+0x50], R3 ;  /* 0x00005003000095a7 */ /* 0x000ea400080210ff */
[----:B--2---:R-:W-:Y:S05]  /*8de0*/  @!P1 BRA `(.L_x_109) ;  /* 0xfffffffc00f09947 */ /* 0x004fea000383ffff */
[----:B------:R-:W-:Y:S05]  /*8df0*/  BRA `(.L_x_108) ;  /* 0xffffffd8001c7947 */ /* 0x000fea000383ffff */
.L_x_111:
[----:B-1----:R1:W4:Y:S02]  /*8e00*/  SYNCS.PHASECHK.TRANS64.TRYWAIT P0, [R89+URZ+0xb0], R2 ;  /* 0x0000b002590075a7 */ /* 0x00232400080011ff */
[----:B----4-:R-:W-:Y:S05]  /*8e10*/  @!P0 NANOSLEEP.SYNCS 0x989680 ;  /* 0x009896800000895d */ /* 0x010fea0003900000 */
[----:B------:R-:W4:Y:S02]  /*8e20*/  @!P0 SYNCS.PHASECHK.TRANS64 P0, [R89+URZ+0xb0], R2 ;  /* 0x0000b002590085a7 */ /* 0x000f2400080010ff */
[----:B----4-:R-:W-:Y:S05]  /*8e30*/  @!P0 BRA `(.L_x_111) ;  /* 0xfffffffc00f08947 */ /* 0x010fea000383ffff */
[----:B------:R-:W-:Y:S05]  /*8e40*/  BRA `(.L_x_110) ;  /* 0xffffffd800547947 */ /* 0x000fea000383ffff */
.L_x_122:
[----:B---3--:R3:W4:Y:S02]  /*8e50*/  SYNCS.PHASECHK.TRANS64.TRYWAIT P0, [R3+URZ+0x50], R4 ;  /* 0x00005004030075a7 */ /* 0x00872400080011ff */
[----:B----4-:R-:W-:Y:S05]  /*8e60*/  @!P0 NANOSLEEP.SYNCS 0x989680 ;  /* 0x009896800000895d */ /* 0x010fea0003900000 */
[----:B------:R-:W4:Y:S02]  /*8e70*/  @!P0 SYNCS.PHASECHK.TRANS64 P0, [R3+URZ+0x50], R4 ;  /* 0x00005004030085a7 */ /* 0x000f2400080010ff */
[----:B----4-:R-:W-:Y:S05]  /*8e80*/  @!P0 BRA `(.L_x_122) ;  /* 0xfffffffc00f08947 */ /* 0x010fea000383ffff */
[----:B------:R-:W-:Y:S05]  /*8e90*/  BRA `(.L_x_121) ;  /* 0xffffffe400447947 */ /* 0x000fea000383ffff */
        .weak           $__internal_0_$__cuda_sm10x_tcgen05_guardrail_trap_col_being_dealloced_not_returned_by_alloc
        .type           $__internal_0_$__cuda_sm10x_tcgen05_guardrail_trap_col_being_dealloced_not_returned_by_alloc,@function
        .size           $__internal_0_$__cuda_sm10x_tcgen05_guardrail_trap_col_being_dealloced_not_returned_by_alloc,($__internal_1_$__cuda_sm10x_tcgen05_guardrail_trap_phase_invalid_during_alloc - $__internal_0_$__cuda_sm10x_tcgen05_guardrail_trap_col_being_dealloced_not_returned_by_alloc)
$__internal_0_$__cuda_sm10x_tcgen05_guardrail_trap_col_being_dealloced_not_returned_by_alloc:
[----:B------:R-:W-:Y:S05]  /*8ea0*/  BPT.TRAP 0x1 ;  /* 0x000000040000795c */ /* 0x000fea0000300000 */
[----:B------:R-:W-:-:S04]  /*8eb0*/  HFMA2 R3, -RZ, RZ, 0, 0 ;  /* 0x00000000ff037431 */ /* 0x000fc800000001ff */
[----:B------:R-:W-:Y:S05]  /*8ec0*/  RET.REL.NODEC R2 `(_ZN7cutlass13device_kernelINS_4gemm6kernel13GemmUniversalIN4cute5tupleIJiiiiEEENS1_10collective13CollectiveMmaINS1_35MainloopSm100TmaUmmaWarpSpecializedILi5ELi2ELi4ENS5_IJNS4_1CILi2EEESB_NSA_ILi1EEEEEEEENS5_IJNSA_ILi256EEENSA_ILi64EEENSA_ILi32EEEEEENS_10bfloat16_tENS5_IJlSC_lEEESJ_SK_NS4_8TiledMMAINS4_8MMA_AtomIJNS4_26SM100_MMA_F16BF16_2x1SM_SSISJ_SJ_fLi256ELi64ELNS4_4UMMA5MajorE0ELSP_0ELNSO_7ScaleInE0ELSQ_0EEEEEENS4_6LayoutINS5_IJSC_SC_SC_EEENS5_IJNSA_ILi0EEESV_SV_EEEEENS5_IJNS4_10UnderscoreESY_SY_EEEEENS4_28SM100_TMA_2SM_LOAD_MULTICASTENS4_14ComposedLayoutINS4_7SwizzleILi2ELi4ELi3EEENS4_18smem_ptr_flag_bitsILi16EEENST_INS5_IJNSA_ILi8EEESH_EEENS5_IJSH_SC_EEEEEEEvNS4_8identityENS4_18SM100_TMA_2SM_LOADES1B_vS1C_EENS_8epilogue10collective18CollectiveEpilogueINS1F_23Sm100TmaWarpSpecializedILi3ELi2ELi32ELb1ELb0EEEJNS5_IJNSA_ILi128EEESG_SH_EEENS5_IJNST_IS1K_SC_EENST_ISH_SC_EEEEESJ_SK_SJ_SK_NS1F_6fusion15FusionCallbacksIS1J_NS1P_17LinearCombinationISJ_fSJ_fLNS_15FloatRoundStyleE2EEES1L_S1O_JEEENS4_5SM1004TMEM4LOAD26SM100_TMEM_LOAD_32dp32b32xENS4_13SM90_TMA_LOADES1B_NS4_39AutoVectorizingCopyWithAssumedAlignmentILi128EEENS4_14SM90_TMA_STOREES1B_S21_S21_EEEvvEEEEvNT_6ParamsE) ;  /* 0xffffff70024c7950 */ /* 0x000fea0003c3ffff */
        .weak           $__internal_1_$__cuda_sm10x_tcgen05_guardrail_trap_phase_invalid_during_alloc
        .type           $__internal_1_$__cuda_sm10x_tcgen05_guardrail_trap_phase_invalid_during_alloc,@function
        .size           $__internal_1_$__cuda_sm10x_tcgen05_guardrail_trap_phase_invalid_during_alloc,($__internal_2_$__cuda_sm10x_tcgen05_guardrail_trap_unallocated_columns_being_dealloced - $__internal_1_$__cuda_sm10x_tcgen05_guardrail_trap_phase_invalid_during_alloc)
$__internal_1_$__cuda_sm10x_tcgen05_guardrail_trap_phase_invalid_during_alloc:
[----:B------:R-:W-:Y:S05]  /*8ed0*/  BPT.TRAP 0x1 ;  /* 0x000000040000795c */ /* 0x000fea0000300000 */
[----:B------:R-:W-:-:S04]  /*8ee0*/  MOV R5, 0x0 ;  /* 0x0000000000057802 */ /* 0x000fc80000000f00 */
[----:B------:R-:W-:Y:S05]  /*8ef0*/  RET.REL.NODEC R4 `(_ZN7cutlass13device_kernelINS_4gemm6kernel13GemmUniversalIN4cute5tupleIJiiiiEEENS1_10collective13CollectiveMmaINS1_35MainloopSm100TmaUmmaWarpSpecializedILi5ELi2ELi4ENS5_IJNS4_1CILi2EEESB_NSA_ILi1EEEEEEEENS5_IJNSA_ILi256EEENSA_ILi64EEENSA_ILi32EEEEEENS_10bfloat16_tENS5_IJlSC_lEEESJ_SK_NS4_8TiledMMAINS4_8MMA_AtomIJNS4_26SM100_MMA_F16BF16_2x1SM_SSISJ_SJ_fLi256ELi64ELNS4_4UMMA5MajorE0ELSP_0ELNSO_7ScaleInE0ELSQ_0EEEEEENS4_6LayoutINS5_IJSC_SC_SC_EEENS5_IJNSA_ILi0EEESV_SV_EEEEENS5_IJNS4_10UnderscoreESY_SY_EEEEENS4_28SM100_TMA_2SM_LOAD_MULTICASTENS4_14ComposedLayoutINS4_7SwizzleILi2ELi4ELi3EEENS4_18smem_ptr_flag_bitsILi16EEENST_INS5_IJNSA_ILi8EEESH_EEENS5_IJSH_SC_EEEEEEEvNS4_8identityENS4_18SM100_TMA_2SM_LOADES1B_vS1C_EENS_8epilogue10collective18CollectiveEpilogueINS1F_23Sm100TmaWarpSpecializedILi3ELi2ELi32ELb1ELb0EEEJNS5_IJNSA_ILi128EEESG_SH_EEENS5_IJNST_IS1K_SC_EENST_ISH_SC_EEEEESJ_SK_SJ_SK_NS1F_6fusion15FusionCallbacksIS1J_NS1P_17LinearCombinationISJ_fSJ_fLNS_15FloatRoundStyleE2EEES1L_S1O_JEEENS4_5SM1004TMEM4LOAD26SM100_TMEM_LOAD_32dp32b32xENS4_13SM90_TMA_LOADES1B_NS4_39AutoVectorizingCopyWithAssumedAlignmentILi128EEENS4_14SM90_TMA_STOREES1B_S21_S21_EEEvvEEEEvNT_6ParamsE) ;  /* 0xffffff7004407950 */ /* 0x000fea0003c3ffff */
        .weak           $__internal_2_$__cuda_sm10x_tcgen05_guardrail_trap_unallocated_columns_being_dealloced
        .type           $__internal_2_$__cuda_sm10x_tcgen05_guardrail_trap_unallocated_columns_being_dealloced,@function
        .size           $__internal_2_$__cuda_sm10x_tcgen05_guardrail_trap_unallocated_columns_being_dealloced,(.L_x_178 - $__internal_2_$__cuda_sm10x_tcgen05_guardrail_trap_unallocated_columns_being_dealloced)
$__internal_2_$__cuda_sm10x_tcgen05_guardrail_trap_unallocated_columns_being_dealloced:
[----:B------:R-:W-:Y:S05]  /*8f00*/  BPT.TRAP 0x1 ;  /* 0x000000040000795c */ /* 0x000fea0000300000 */
[----:B------:R-:W-:-:S04]  /*8f10*/  HFMA2 R3, -RZ, RZ, 0, 0 ;  /* 0x00000000ff037431 */ /* 0x000fc800000001ff */
[----:B------:R-:W-:Y:S05]  /*8f20*/  RET.REL.NODEC R2 `(_ZN7cutlass13device_kernelINS_4gemm6kernel13GemmUniversalIN4cute5tupleIJiiiiEEENS1_10collective13CollectiveMmaINS1_35MainloopSm100TmaUmmaWarpSpecializedILi5ELi2ELi4ENS5_IJNS4_1CILi2EEESB_NSA_ILi1EEEEEEEENS5_IJNSA_ILi256EEENSA_ILi64EEENSA_ILi32EEEEEENS_10bfloat16_tENS5_IJlSC_lEEESJ_SK_NS4_8TiledMMAINS4_8MMA_AtomIJNS4_26SM100_MMA_F16BF16_2x1SM_SSISJ_SJ_fLi256ELi64ELNS4_4UMMA5MajorE0ELSP_0ELNSO_7ScaleInE0ELSQ_0EEEEEENS4_6LayoutINS5_IJSC_SC_SC_EEENS5_IJNSA_ILi0EEESV_SV_EEEEENS5_IJNS4_10UnderscoreESY_SY_EEEEENS4_28SM100_TMA_2SM_LOAD_MULTICASTENS4_14ComposedLayoutINS4_7SwizzleILi2ELi4ELi3EEENS4_18smem_ptr_flag_bitsILi16EEENST_INS5_IJNSA_ILi8EEESH_EEENS5_IJSH_SC_EEEEEEEvNS4_8identityENS4_18SM100_TMA_2SM_LOADES1B_vS1C_EENS_8epilogue10collective18CollectiveEpilogueINS1F_23Sm100TmaWarpSpecializedILi3ELi2ELi32ELb1ELb0EEEJNS5_IJNSA_ILi128EEESG_SH_EEENS5_IJNST_IS1K_SC_EENST_ISH_SC_EEEEESJ_SK_SJ_SK_NS1F_6fusion15FusionCallbacksIS1J_NS1P_17LinearCombinationISJ_fSJ_fLNS_15FloatRoundStyleE2EEES1L_S1O_JEEENS4_5SM1004TMEM4LOAD26SM100_TMEM_LOAD_32dp32b32xENS4_13SM90_TMA_LOADES1B_NS4_39AutoVectorizingCopyWithAssumedAlignmentILi128EEENS4_14SM90_TMA_STOREES1B_S21_S21_EEEvvEEEEvNT_6ParamsE) ;  /* 0xffffff7002347950 */ /* 0x000fea0003c3ffff */
.L_x_177:
[----:B------:R-:W-:-:S00]  /*8f30*/  BRA `(.L_x_177) ;  /* 0xfffffffc00fc7947 */ /* 0x000fc0000383ffff */
[----:B------:R-:W-:-:S00]  /*8f40*/  NOP ;  /* 0x0000000000007918 */ /* 0x000fc00000000000 */
        /* <DEDUP_REMOVED lines=11> */
.L_x_178:


//--------------------- .nv.global.init           --------------------------
	.section	.nv.global.init,"aw",@progbits
.nv.global.init:
	.type		$str$27,@object
	.size		$str$27,($str$28 - $str$27)
$str$27:
        /*0000*/ 	.byte	0x28, 0x61, 0x64, 0x64, 0x72, 0x65, 0x73, 0x73, 0x20, 0x26, 0x20, 0x6d, 0x61, 0x73, 0x6b, 0x29
        /*0010*/ 	.byte	0x20, 0x3d, 0x3d, 0x20, 0x30, 0x00
	.type		$str$28,@object
	.size		$str$28,($str$26 - $str$28)
$str$28:
        /*0016*/ 	.byte	0x2f, 0x74, 0x6d, 0x70, 0x2f, 0x63, 0x75, 0x74, 0x6c, 0x61, 0x73, 0x73, 0x5f, 0x73, 0x77, 0x65
        /*0026*/ 	.byte	0x65, 0x70, 0x5f, 0x73, 0x72, 0x63, 0x2f, 0x69, 0x6e, 0x63, 0x6c, 0x75, 0x64, 0x65, 0x2f, 0x63
        /*0036*/ 	.byte	0x75, 0x74, 0x65, 0x2f, 0x70, 0x6f, 0x69, 0x6e, 0x74, 0x65, 0x72, 0x5f, 0x66, 0x6c, 0x61, 0x67
        /*0046*/ 	.byte	0x67, 0x65, 0x64, 0x2e, 0x68, 0x70, 0x70, 0x00
	.type		$str$26,@object
	.size		$str$26,($str$25 - $str$26)
$str$26:
        /*004e*/ 	.byte	0x2f, 0x74, 0x6d, 0x70, 0x2f, 0x63, 0x75, 0x74, 0x6c, 0x61, 0x73, 0x73, 0x5f, 0x73, 0x77, 0x65
        /*005e*/ 	.byte	0x65, 0x70, 0x5f, 0x73, 0x72, 0x63, 0x2f, 0x69, 0x6e, 0x63, 0x6c, 0x75, 0x64, 0x65, 0x2f, 0x63
        /*006e*/ 	.byte	0x75, 0x74, 0x65, 0x2f, 0x61, 0x74, 0x6f, 0x6d, 0x2f, 0x63, 0x6f, 0x70, 0x79, 0x5f, 0x74, 0x72
        /*007e*/ 	.byte	0x61, 0x69, 0x74, 0x73, 0x5f, 0x73, 0x6d, 0x31, 0x30, 0x30, 0x2e, 0x68, 0x70, 0x70, 0x00
	.type		$str$25,@object
	.size		$str$25,(__unnamed_1 - $str$25)
$str$25:
        /*008d*/ 	.byte	0x28, 0x28, 0x75, 0x69, 0x6e, 0x74, 0x33, 0x32, 0x5f, 0x74, 0x28, 0x74, 0x68, 0x72, 0x65, 0x61
        /*009d*/ 	.byte	0x64, 0x49, 0x64, 0x78, 0x2e, 0x78, 0x29, 0x20, 0x2f, 0x20, 0x33, 0x32, 0x29, 0x20, 0x25, 0x20
        /*00ad*/ 	.byte	0x34, 0x29, 0x20, 0x3d, 0x3d, 0x20, 0x28, 0x28, 0x28, 0x74, 0x6d, 0x65, 0x6d, 0x5f, 0x61, 0x64
        /*00bd*/ 	.byte	0x64, 0x72, 0x20, 0x3e, 0x3e, 0x20, 0x31, 0x36, 0x29, 0x20, 0x2f, 0x20, 0x33, 0x32, 0x29, 0x20
        /*00cd*/ 	.byte	0x25, 0x20, 0x34, 0x29, 0x00
	.type		__unnamed_1,@object
	.size		__unnamed_1,(__unnamed_2 - __unnamed_1)
__unnamed_1:
        /*00d2*/ 	.byte	0x61, 0x75, 0x74, 0x6f, 0x20, 0x63, 0x75, 0x74, 0x65, 0x3a, 0x3a, 0x61, 0x73, 0x5f, 0x70, 0x6f
        /* <DEDUP_REMOVED lines=24> */
        /*0262*/ 	.byte	0x34, 0x30, 0x39, 0x36, 0x3e, 0x3e, 0x3e, 0x3e, 0x5d, 0x00
	.type		__unnamed_2,@object
	.size		__unnamed_2,(.L_2 - __unnamed_2)
__unnamed_2:
        /* <DEDUP_REMOVED lines=42> */
        /*050c*/ 	.byte	0x3e, 0x3e, 0x5d, 0x00
.L_2:


//--------------------- .nv.shared._ZN7cutlass13device_kernelINS_4gemm6kernel13GemmUniversalIN4cute5tupleIJiiiiEEENS1_10collective13CollectiveMmaINS1_35MainloopSm100TmaUmmaWarpSpecializedILi5ELi2ELi4ENS5_IJNS4_1CILi2EEESB_NSA_ILi1EEEEEEEENS5_IJNSA_ILi256EEENSA_ILi64EEENSA_ILi32EEEEEENS_10bfloat16_tENS5_IJlSC_lEEESJ_SK_NS4_8TiledMMAINS4_8MMA_AtomIJNS4_26SM100_MMA_F16BF16_2x1SM_SSISJ_SJ_fLi256ELi64ELNS4_4UMMA5MajorE0ELSP_0ELNSO_7ScaleInE0ELSQ_0EEEEEENS4_6LayoutINS5_IJSC_SC_SC_EEENS5_IJNSA_ILi0EEESV_SV_EEEEENS5_IJNS4_10UnderscoreESY_SY_EEEEENS4_28SM100_TMA_2SM_LOAD_MULTICASTENS4_14ComposedLayoutINS4_7SwizzleILi2ELi4ELi3EEENS4_18smem_ptr_flag_bitsILi16EEENST_INS5_IJNSA_ILi8EEESH_EEENS5_IJSH_SC_EEEEEEEvNS4_8identityENS4_18SM100_TMA_2SM_LOADES1B_vS1C_EENS_8epilogue10collective18CollectiveEpilogueINS1F_23Sm100TmaWarpSpecializedILi3ELi2ELi32ELb1ELb0EEEJNS5_IJNSA_ILi128EEESG_SH_EEENS5_IJNST_IS1K_SC_EENST_ISH_SC_EEEEESJ_SK_SJ_SK_NS1F_6fusion15FusionCallbacksIS1J_NS1P_17LinearCombinationISJ_fSJ_fLNS_15FloatRoundStyleE2EEES1L_S1O_JEEENS4_5SM1004TMEM4LOAD26SM100_TMEM_LOAD_32dp32b32xENS4_13SM90_TMA_LOADES1B_NS4_39AutoVectorizingCopyWithAssumedAlignmentILi128EEENS4_14SM90_TMA_STOREES1B_S21_S21_EEEvvEEEEvNT_6ParamsE --------------------------
	.section	.nv.shared._ZN7cutlass13device_kernelINS_4gemm6kernel13GemmUniversalIN4cute5tupleIJiiiiEEENS1_10collective13CollectiveMmaINS1_35MainloopSm100TmaUmmaWarpSpecializedILi5ELi2ELi4ENS5_IJNS4_1CILi2EEESB_NSA_ILi1EEEEEEEENS5_IJNSA_ILi256EEENSA_ILi64EEENSA_ILi32EEEEEENS_10bfloat16_tENS5_IJlSC_lEEESJ_SK_NS4_8TiledMMAINS4_8MMA_AtomIJNS4_26SM100_MMA_F16BF16_2x1SM_SSISJ_SJ_fLi256ELi64ELNS4_4UMMA5MajorE0ELSP_0ELNSO_7ScaleInE0ELSQ_0EEEEEENS4_6LayoutINS5_IJSC_SC_SC_EEENS5_IJNSA_ILi0EEESV_SV_EEEEENS5_IJNS4_10UnderscoreESY_SY_EEEEENS4_28SM100_TMA_2SM_LOAD_MULTICASTENS4_14ComposedLayoutINS4_7SwizzleILi2ELi4ELi3EEENS4_18smem_ptr_flag_bitsILi16EEENST_INS5_IJNSA_ILi8EEESH_EEENS5_IJSH_SC_EEEEEEEvNS4_8identityENS4_18SM100_TMA_2SM_LOADES1B_vS1C_EENS_8epilogue10collective18CollectiveEpilogueINS1F_23Sm100TmaWarpSpecializedILi3ELi2ELi32ELb1ELb0EEEJNS5_IJNSA_ILi128EEESG_SH_EEENS5_IJNST_IS1K_SC_EENST_ISH_SC_EEEEESJ_SK_SJ_SK_NS1F_6fusion15FusionCallbacksIS1J_NS1P_17LinearCombinationISJ_fSJ_fLNS_15FloatRoundStyleE2EEES1L_S1O_JEEENS4_5SM1004TMEM4LOAD26SM100_TMEM_LOAD_32dp32b32xENS4_13SM90_TMA_LOADES1B_NS4_39AutoVectorizingCopyWithAssumedAlignmentILi128EEENS4_14SM90_TMA_STOREES1B_S21_S21_EEEvvEEEEvNT_6ParamsE,"aw",@nobits
	.sectionflags	@""
	.align	16
	.zero		1024


//--------------------- .nv.shared.reserved.0     --------------------------
	.section	.nv.shared.reserved.0,"aw",@nobits
	.weak		__nv_reservedSMEM_offset_0_alias
	.size		__nv_reservedSMEM_offset_0_alias, 0, 64
	.other		__nv_reservedSMEM_offset_0_alias,@"STO_CUDA_RESERVED_SHARED STV_DEFAULT"
__nv_reservedSMEM_offset_0_alias:
	.zero		0
.nv.shared.reserved.0:
	.zero		64
	.weak		__nv_reservedSMEM_tcgen05_partition
	.type		__nv_reservedSMEM_tcgen05_partition,@object
	.size		__nv_reservedSMEM_tcgen05_partition,(.L_0 - __nv_reservedSMEM_tcgen05_partition)
__nv_reservedSMEM_tcgen05_partition:
	.zero		32
.L_0:


//--------------------- .nv.global                --------------------------
	.section	.nv.global,"aw",@nobits
.nv.global:
	.type		_ZN39_INTERNAL_afe35f59_4_k_cu_6288252b_86654cute1_E,@object
	.size		_ZN39_INTERNAL_afe35f59_4_k_cu_6288252b_86654cute1_E,(_ZN39_INTERNAL_afe35f59_4_k_cu_6288252b_86654cuda3std3__45__cpo6cbeginE - _ZN39_INTERNAL_afe35f59_4_k_cu_6288252b_86654cute1_E)
_ZN39_INTERNAL_afe35f59_4_k_cu_6288252b_86654cute1_E:
	.zero		1
	.type		_ZN39_INTERNAL_afe35f59_4_k_cu_6288252b_86654cuda3std3__45__cpo6cbeginE,@object
	.size		_ZN39_INTERNAL_afe35f59_4_k_cu_6288252b_86654cuda3std3__45__cpo6cbeginE,(_ZN39_INTERNAL_afe35f59_4_k_cu_6288252b_86654cuda3std3__48in_placeE - _ZN39_INTERNAL_afe35f59_4_k_cu_6288252b_86654cuda3std3__45__cpo6cbeginE)
_ZN39_INTERNAL_afe35f59_4_k_cu_6288252b_86654cuda3std3__45__cpo6cbeginE:
	.zero		1
	.type		_ZN39_INTERNAL_afe35f59_4_k_cu_6288252b_86654cuda3std3__48in_placeE,@object
	.size		_ZN39_INTERNAL_afe35f59_4_k_cu_6288252b_86654cuda3std3__48in_placeE,(_ZN39_INTERNAL_afe35f59_4_k_cu_6288252b_86654cuda3std6ranges3__45__cpo9iter_moveE - _ZN39_INTERNAL_afe35f59_4_k_cu_6288252b_86654cuda3std3__48in_placeE)
_ZN39_INTERNAL_afe35f59_4_k_cu_6288252b_86654cuda3std3__48in_placeE:
	.zero		1
	.type		_ZN39_INTERNAL_afe35f59_4_k_cu_6288252b_86654cuda3std6ranges3__45__cpo9iter_moveE,@object
	.size		_ZN39_INTERNAL_afe35f59_4_k_cu_6288252b_86654cuda3std6ranges3__45__cpo9iter_moveE,(_ZN39_INTERNAL_afe35f59_4_k_cu_6288252b_86654cuda3std3__45__cpo5beginE - _ZN39_INTERNAL_afe35f59_4_k_cu_6288252b_86654cuda3std6ranges3__45__cpo9iter_moveE)
_ZN39_INTERNAL_afe35f59_4_k_cu_6288252b_86654cuda3std6ranges3__45__cpo9iter_moveE:
	.zero		1
	.type		_ZN39_INTERNAL_afe35f59_4_k_cu_6288252b_86654cuda3std3__45__cpo5beginE,@object
	.size		_ZN39_INTERNAL_afe35f59_4_k_cu_6288252b_86654cuda3std3__45__cpo5beginE,(_ZN39_INTERNAL_afe35f59_4_k_cu_6288252b_86654cuda3std3__441_GLOBAL__N__afe35f59_4_k_cu_6288252b_86656ignoreE - _ZN39_INTERNAL_afe35f59_4_k_cu_6288252b_86654cuda3std3__45__cpo5beginE)
_ZN39_INTERNAL_afe35f59_4_k_cu_6288252b_86654cuda3std3__45__cpo5beginE:
	.zero		1
	.type		_ZN39_INTERNAL_afe35f59_4_k_cu_6288252b_86654cuda3std3__441_GLOBAL__N__afe35f59_4_k_cu_6288252b_86656ignoreE,@object
	.size		_ZN39_INTERNAL_afe35f59_4_k_cu_6288252b_86654cuda3std3__441_GLOBAL__N__afe35f59_4_k_cu_6288252b_86656ignoreE,(_ZN39_INTERNAL_afe35f59_4_k_cu_6288252b_86654cute7productE - _ZN39_INTERNAL_afe35f59_4_k_cu_6288252b_86654cuda3std3__441_GLOBAL__N__afe35f59_4_k_cu_6288252b_86656ignoreE)
_ZN39_INTERNAL_afe35f59_4_k_cu_6288252b_86654cuda3std3__441_GLOBAL__N__afe35f59_4_k_cu_6288252b_86656ignoreE:
	.zero		1
	.type		_ZN39_INTERNAL_afe35f59_4_k_cu_6288252b_86654cute7productE,@object
	.size		_ZN39_INTERNAL_afe35f59_4_k_cu_6288252b_86654cute7productE,(_ZN39_INTERNAL_afe35f59_4_k_cu_6288252b_86654cuda3std3__45__cpo3endE - _ZN39_INTERNAL_afe35f59_4_k_cu_6288252b_86654cute7productE)
_ZN39_INTERNAL_afe35f59_4_k_cu_6288252b_86654cute7productE:
	.zero		1
	.type		_ZN39_INTERNAL_afe35f59_4_k_cu_6288252b_86654cuda3std3__45__cpo3endE,@object
	.size		_ZN39_INTERNAL_afe35f59_4_k_cu_6288252b_86654cuda3std3__45__cpo3endE,(_ZN39_INTERNAL_afe35f59_4_k_cu_6288252b_86654cuda3std3__419piecewise_constructE - _ZN39_INTERNAL_afe35f59_4_k_cu_6288252b_86654cuda3std3__45__cpo3endE)
_ZN39_INTERNAL_afe35f59_4_k_cu_6288252b_86654cuda3std3__45__cpo3endE:
	.zero		1
	.type		_ZN39_INTERNAL_afe35f59_4_k_cu_6288252b_86654cuda3std3__419piecewise_constructE,@object
	.size		_ZN39_INTERNAL_afe35f59_4_k_cu_6288252b_86654cuda3std3__419piecewise_constructE,(_ZN39_INTERNAL_afe35f59_4_k_cu_6288252b_86654cuda3std3__45__cpo4cendE - _ZN39_INTERNAL_afe35f59_4_k_cu_6288252b_86654cuda3std3__419piecewise_constructE)
_ZN39_INTERNAL_afe35f59_4_k_cu_6288252b_86654cuda3std3__419piecewise_constructE:
	.zero		1
	.type		_ZN39_INTERNAL_afe35f59_4_k_cu_6288252b_86654cuda3std3__45__cpo4cendE,@object
	.size		_ZN39_INTERNAL_afe35f59_4_k_cu_6288252b_86654cuda3std3__45__cpo4cendE,(_ZN39_INTERNAL_afe35f59_4_k_cu_6288252b_86654cuda3std6ranges3__45__cpo4swapE - _ZN39_INTERNAL_afe35f59_4_k_cu_6288252b_86654cuda3std3__45__cpo4cendE)
_ZN39_INTERNAL_afe35f59_4_k_cu_6288252b_86654cuda3std3__45__cpo4cendE:
	.zero		1
	.type		_ZN39_INTERNAL_afe35f59_4_k_cu_6288252b_86654cuda3std6ranges3__45__cpo4swapE,@object
	.size		_ZN39_INTERNAL_afe35f59_4_k_cu_6288252b_86654cuda3std6ranges3__45__cpo4swapE,(.L_10 - _ZN39_INTERNAL_afe35f59_4_k_cu_6288252b_86654cuda3std6ranges3__45__cpo4swapE)
_ZN39_INTERNAL_afe35f59_4_k_cu_6288252b_86654cuda3std6ranges3__45__cpo4swapE:
	.zero		1
.L_10:


//--------------------- .nv.constant0._ZN7cutlass13device_kernelINS_4gemm6kernel13GemmUniversalIN4cute5tupleIJiiiiEEENS1_10collective13CollectiveMmaINS1_35MainloopSm100TmaUmmaWarpSpecializedILi5ELi2ELi4ENS5_IJNS4_1CILi2EEESB_NSA_ILi1EEEEEEEENS5_IJNSA_ILi256EEENSA_ILi64EEENSA_ILi32EEEEEENS_10bfloat16_tENS5_IJlSC_lEEESJ_SK_NS4_8TiledMMAINS4_8MMA_AtomIJNS4_26SM100_MMA_F16BF16_2x1SM_SSISJ_SJ_fLi256ELi64ELNS4_4UMMA5MajorE0ELSP_0ELNSO_7ScaleInE0ELSQ_0EEEEEENS4_6LayoutINS5_IJSC_SC_SC_EEENS5_IJNSA_ILi0EEESV_SV_EEEEENS5_IJNS4_10UnderscoreESY_SY_EEEEENS4_28SM100_TMA_2SM_LOAD_MULTICASTENS4_14ComposedLayoutINS4_7SwizzleILi2ELi4ELi3EEENS4_18smem_ptr_flag_bitsILi16EEENST_INS5_IJNSA_ILi8EEESH_EEENS5_IJSH_SC_EEEEEEEvNS4_8identityENS4_18SM100_TMA_2SM_LOADES1B_vS1C_EENS_8epilogue10collective18CollectiveEpilogueINS1F_23Sm100TmaWarpSpecializedILi3ELi2ELi32ELb1ELb0EEEJNS5_IJNSA_ILi128EEESG_SH_EEENS5_IJNST_IS1K_SC_EENST_ISH_SC_EEEEESJ_SK_SJ_SK_NS1F_6fusion15FusionCallbacksIS1J_NS1P_17LinearCombinationISJ_fSJ_fLNS_15FloatRoundStyleE2EEES1L_S1O_JEEENS4_5SM1004TMEM4LOAD26SM100_TMEM_LOAD_32dp32b32xENS4_13SM90_TMA_LOADES1B_NS4_39AutoVectorizingCopyWithAssumedAlignmentILi128EEENS4_14SM90_TMA_STOREES1B_S21_S21_EEEvvEEEEvNT_6ParamsE --------------------------
	.section	.nv.constant0._ZN7cutlass13device_kernelINS_4gemm6kernel13GemmUniversalIN4cute5tupleIJiiiiEEENS1_10collective13CollectiveMmaINS1_35MainloopSm100TmaUmmaWarpSpecializedILi5ELi2ELi4ENS5_IJNS4_1CILi2EEESB_NSA_ILi1EEEEEEEENS5_IJNSA_ILi256EEENSA_ILi64EEENSA_ILi32EEEEEENS_10bfloat16_tENS5_IJlSC_lEEESJ_SK_NS4_8TiledMMAINS4_8MMA_AtomIJNS4_26SM100_MMA_F16BF16_2x1SM_SSISJ_SJ_fLi256ELi64ELNS4_4UMMA5MajorE0ELSP_0ELNSO_7ScaleInE0ELSQ_0EEEEEENS4_6LayoutINS5_IJSC_SC_SC_EEENS5_IJNSA_ILi0EEESV_SV_EEEEENS5_IJNS4_10UnderscoreESY_SY_EEEEENS4_28SM100_TMA_2SM_LOAD_MULTICASTENS4_14ComposedLayoutINS4_7SwizzleILi2ELi4ELi3EEENS4_18smem_ptr_flag_bitsILi16EEENST_INS5_IJNSA_ILi8EEESH_EEENS5_IJSH_SC_EEEEEEEvNS4_8identityENS4_18SM100_TMA_2SM_LOADES1B_vS1C_EENS_8epilogue10collective18CollectiveEpilogueINS1F_23Sm100TmaWarpSpecializedILi3ELi2ELi32ELb1ELb0EEEJNS5_IJNSA_ILi128EEESG_SH_EEENS5_IJNST_IS1K_SC_EENST_ISH_SC_EEEEESJ_SK_SJ_SK_NS1F_6fusion15FusionCallbacksIS1J_NS1P_17LinearCombinationISJ_fSJ_fLNS_15FloatRoundStyleE2EEES1L_S1O_JEEENS4_5SM1004TMEM4LOAD26SM100_TMEM_LOAD_32dp32b32xENS4_13SM90_TMA_LOADES1B_NS4_39AutoVectorizingCopyWithAssumedAlignmentILi128EEENS4_14SM90_TMA_STOREES1B_S21_S21_EEEvvEEEEvNT_6ParamsE,"a",@progbits
	.sectionflags	@""
	.align	4
.nv.constant0._ZN7cutlass13device_kernelINS_4gemm6kernel13GemmUniversalIN4cute5tupleIJiiiiEEENS1_10collective13CollectiveMmaINS1_35MainloopSm100TmaUmmaWarpSpecializedILi5ELi2ELi4ENS5_IJNS4_1CILi2EEESB_NSA_ILi1EEEEEEEENS5_IJNSA_ILi256EEENSA_ILi64EEENSA_ILi32EEEEEENS_10bfloat16_tENS5_IJlSC_lEEESJ_SK_NS4_8TiledMMAINS4_8MMA_AtomIJNS4_26SM100_MMA_F16BF16_2x1SM_SSISJ_SJ_fLi256ELi64ELNS4_4UMMA5MajorE0ELSP_0ELNSO_7ScaleInE0ELSQ_0EEEEEENS4_6LayoutINS5_IJSC_SC_SC_EEENS5_IJNSA_ILi0EEESV_SV_EEEEENS5_IJNS4_10UnderscoreESY_SY_EEEEENS4_28SM100_TMA_2SM_LOAD_MULTICASTENS4_14ComposedLayoutINS4_7SwizzleILi2ELi4ELi3EEENS4_18smem_ptr_flag_bitsILi16EEENST_INS5_IJNSA_ILi8EEESH_EEENS5_IJSH_SC_EEEEEEEvNS4_8identityENS4_18SM100_TMA_2SM_LOADES1B_vS1C_EENS_8epilogue10collective18CollectiveEpilogueINS1F_23Sm100TmaWarpSpecializedILi3ELi2ELi32ELb1ELb0EEEJNS5_IJNSA_ILi128EEESG_SH_EEENS5_IJNST_IS1K_SC_EENST_ISH_SC_EEEEESJ_SK_SJ_SK_NS1F_6fusion15FusionCallbacksIS1J_NS1P_17LinearCombinationISJ_fSJ_fLNS_15FloatRoundStyleE2EEES1L_S1O_JEEENS4_5SM1004TMEM4LOAD26SM100_TMEM_LOAD_32dp32b32xENS4_13SM90_TMA_LOADES1B_NS4_39AutoVectorizingCopyWithAssumedAlignmentILi128EEENS4_14SM90_TMA_STOREES1B_S21_S21_EEEvvEEEEvNT_6ParamsE:
	.zero		2944


//--------------------- SYMBOLS --------------------------

	.type		.nv.reservedSmem.offset0,@object
	.size		.nv.reservedSmem.offset0,0x4
	.type		.nv.reservedSmem.cap,@object
	.size		.nv.reservedSmem.cap,0x4
	.type		__assertfail,@function
